//
// Generated by NVIDIA NVVM Compiler
//
// Compiler Build ID: CL-36424714
// Cuda compilation tools, release 13.0, V13.0.88
// Based on NVVM 20.0.0
//

.version 9.0
.target sm_100
.address_size 64

	// .globl	_Z8RandomBMPdS_
.func  (.param .align 16 .b8 func_retval0[16]) __internal_trig_reduction_slowpathd
(
	.param .b64 __internal_trig_reduction_slowpathd_param_0
)
;
.global .align 8 .b8 __cudart_i2opi_d[144] = {8, 93, 141, 31, 177, 95, 251, 107, 234, 146, 82, 138, 247, 57, 7, 61, 123, 241, 229, 235, 199, 186, 39, 117, 45, 234, 95, 158, 102, 63, 70, 79, 183, 9, 203, 39, 207, 126, 54, 109, 31, 109, 10, 90, 139, 17, 47, 239, 15, 152, 5, 222, 255, 151, 248, 31, 59, 40, 249, 189, 139, 95, 132, 156, 244, 57, 83, 131, 57, 214, 145, 57, 65, 126, 95, 180, 38, 112, 156, 233, 132, 68, 187, 46, 245, 53, 130, 232, 62, 167, 41, 177, 28, 235, 29, 254, 28, 146, 209, 9, 234, 46, 73, 6, 224, 210, 77, 66, 58, 110, 36, 183, 97, 197, 187, 222, 171, 99, 81, 254, 65, 144, 67, 60, 153, 149, 98, 219, 192, 221, 52, 245, 209, 87, 39, 252, 41, 21, 68, 78, 110, 131, 249, 162};
.global .align 16 .b8 __cudart_sin_cos_coeffs[128] = {70, 210, 176, 44, 241, 229, 90, 190, 146, 227, 172, 105, 227, 29, 199, 62, 161, 98, 219, 25, 160, 1, 42, 191, 24, 8, 17, 17, 17, 17, 129, 63, 84, 85, 85, 85, 85, 85, 197, 191, 0, 0, 0, 0, 0, 0, 0, 0, 0, 0, 0, 0, 0, 0, 0, 0, 100, 129, 253, 32, 131, 255, 168, 189, 40, 133, 239, 193, 167, 238, 33, 62, 217, 230, 6, 142, 79, 126, 146, 190, 233, 188, 221, 25, 160, 1, 250, 62, 71, 93, 193, 22, 108, 193, 86, 191, 81, 85, 85, 85, 85, 85, 165, 63, 0, 0, 0, 0, 0, 0, 224, 191, 0, 0, 0, 0, 0, 0, 240, 63};

.visible .entry _Z8RandomBMPdS_(
	.param .u64 .ptr .align 1 _Z8RandomBMPdS__param_0,
	.param .u64 .ptr .align 1 _Z8RandomBMPdS__param_1
)
{
	.reg .pred 	%p<13>;
	.reg .b32 	%r<55>;
	.reg .b64 	%rd<17>;
	.reg .b64 	%fd<117>;

	ld.param.u64 	%rd2, [_Z8RandomBMPdS__param_0];
	ld.param.u64 	%rd1, [_Z8RandomBMPdS__param_1];
	cvta.to.global.u64 	%rd3, %rd2;
	mov.u32 	%r21, %ntid.x;
	mov.u32 	%r22, %ctaid.x;
	mov.u32 	%r23, %tid.x;
	mad.lo.s32 	%r24, %r21, %r22, %r23;
	shl.b32 	%r1, %r24, 1;
	mul.wide.s32 	%rd4, %r1, 8;
	add.s64 	%rd5, %rd3, %rd4;
	ld.global.f64 	%fd111, [%rd5];
	ld.global.f64 	%fd2, [%rd5+8];
	{
	.reg .b32 %temp; 
	mov.b64 	{%temp, %r48}, %fd111;
	}
	{
	.reg .b32 %temp; 
	mov.b64 	{%r49, %temp}, %fd111;
	}
	setp.gt.s32 	%p1, %r48, 1048575;
	mov.b32 	%r50, -1023;
	@%p1 bra 	$L__BB0_2;
	mul.f64 	%fd111, %fd111, 0d4350000000000000;
	{
	.reg .b32 %temp; 
	mov.b64 	{%temp, %r48}, %fd111;
	}
	{
	.reg .b32 %temp; 
	mov.b64 	{%r49, %temp}, %fd111;
	}
	mov.b32 	%r50, -1077;
$L__BB0_2:
	add.s32 	%r26, %r48, -1;
	setp.gt.u32 	%p2, %r26, 2146435070;
	@%p2 bra 	$L__BB0_6;
	shr.u32 	%r29, %r48, 20;
	add.s32 	%r51, %r50, %r29;
	and.b32  	%r30, %r48, 1048575;
	or.b32  	%r31, %r30, 1072693248;
	mov.b64 	%fd112, {%r49, %r31};
	setp.lt.u32 	%p4, %r31, 1073127583;
	@%p4 bra 	$L__BB0_5;
	{
	.reg .b32 %temp; 
	mov.b64 	{%r32, %temp}, %fd112;
	}
	{
	.reg .b32 %temp; 
	mov.b64 	{%temp, %r33}, %fd112;
	}
	add.s32 	%r34, %r33, -1048576;
	mov.b64 	%fd112, {%r32, %r34};
	add.s32 	%r51, %r51, 1;
$L__BB0_5:
	add.f64 	%fd25, %fd112, 0dBFF0000000000000;
	add.f64 	%fd26, %fd112, 0d3FF0000000000000;
	rcp.approx.ftz.f64 	%fd27, %fd26;
	neg.f64 	%fd28, %fd26;
	fma.rn.f64 	%fd29, %fd28, %fd27, 0d3FF0000000000000;
	fma.rn.f64 	%fd30, %fd29, %fd29, %fd29;
	fma.rn.f64 	%fd31, %fd30, %fd27, %fd27;
	mul.f64 	%fd32, %fd25, %fd31;
	fma.rn.f64 	%fd33, %fd25, %fd31, %fd32;
	mul.f64 	%fd34, %fd33, %fd33;
	fma.rn.f64 	%fd35, %fd34, 0d3EB1380B3AE80F1E, 0d3ED0EE258B7A8B04;
	fma.rn.f64 	%fd36, %fd35, %fd34, 0d3EF3B2669F02676F;
	fma.rn.f64 	%fd37, %fd36, %fd34, 0d3F1745CBA9AB0956;
	fma.rn.f64 	%fd38, %fd37, %fd34, 0d3F3C71C72D1B5154;
	fma.rn.f64 	%fd39, %fd38, %fd34, 0d3F624924923BE72D;
	fma.rn.f64 	%fd40, %fd39, %fd34, 0d3F8999999999A3C4;
	fma.rn.f64 	%fd41, %fd40, %fd34, 0d3FB5555555555554;
	sub.f64 	%fd42, %fd25, %fd33;
	add.f64 	%fd43, %fd42, %fd42;
	neg.f64 	%fd44, %fd33;
	fma.rn.f64 	%fd45, %fd44, %fd25, %fd43;
	mul.f64 	%fd46, %fd31, %fd45;
	mul.f64 	%fd47, %fd34, %fd41;
	fma.rn.f64 	%fd48, %fd47, %fd33, %fd46;
	xor.b32  	%r35, %r51, -2147483648;
	mov.b32 	%r36, 1127219200;
	mov.b64 	%fd49, {%r35, %r36};
	mov.b32 	%r37, -2147483648;
	mov.b64 	%fd50, {%r37, %r36};
	sub.f64 	%fd51, %fd49, %fd50;
	fma.rn.f64 	%fd52, %fd51, 0d3FE62E42FEFA39EF, %fd33;
	fma.rn.f64 	%fd53, %fd51, 0dBFE62E42FEFA39EF, %fd52;
	sub.f64 	%fd54, %fd53, %fd33;
	sub.f64 	%fd55, %fd48, %fd54;
	fma.rn.f64 	%fd56, %fd51, 0d3C7ABC9E3B39803F, %fd55;
	add.f64 	%fd113, %fd52, %fd56;
	bra.uni 	$L__BB0_7;
$L__BB0_6:
	fma.rn.f64 	%fd24, %fd111, 0d7FF0000000000000, 0d7FF0000000000000;
	{
	.reg .b32 %temp; 
	mov.b64 	{%temp, %r27}, %fd111;
	}
	and.b32  	%r28, %r27, 2147483647;
	setp.eq.s32 	%p3, %r28, 0;
	selp.f64 	%fd113, 0dFFF0000000000000, %fd24, %p3;
$L__BB0_7:
	mul.f64 	%fd11, %fd113, 0dC000000000000000;
	mul.f64 	%fd12, %fd2, 0d401921FB60000000;
	abs.f64 	%fd13, %fd12;
	setp.neu.f64 	%p5, %fd13, 0d7FF0000000000000;
	@%p5 bra 	$L__BB0_9;
	mov.f64 	%fd62, 0d0000000000000000;
	mul.rn.f64 	%fd114, %fd12, %fd62;
	mov.b32 	%r52, 0;
	bra.uni 	$L__BB0_11;
$L__BB0_9:
	mul.f64 	%fd57, %fd12, 0d3FE45F306DC9C883;
	cvt.rni.s32.f64 	%r52, %fd57;
	cvt.rn.f64.s32 	%fd58, %r52;
	fma.rn.f64 	%fd59, %fd58, 0dBFF921FB54442D18, %fd12;
	fma.rn.f64 	%fd60, %fd58, 0dBC91A62633145C00, %fd59;
	fma.rn.f64 	%fd114, %fd58, 0dB97B839A252049C0, %fd60;
	setp.ltu.f64 	%p6, %fd13, 0d41E0000000000000;
	@%p6 bra 	$L__BB0_11;
	{ // callseq 0, 0
	.param .b64 param0;
	st.param.f64 	[param0], %fd12;
	.param .align 16 .b8 retval0[16];
	call.uni (retval0), 
	__internal_trig_reduction_slowpathd, 
	(
	param0
	);
	ld.param.f64 	%fd114, [retval0];
	ld.param.b32 	%r52, [retval0+8];
	} // callseq 0
$L__BB0_11:
	setp.neu.f64 	%p7, %fd13, 0d7FF0000000000000;
	shl.b32 	%r40, %r52, 6;
	cvt.u64.u32 	%rd6, %r40;
	and.b64  	%rd7, %rd6, 64;
	mov.u64 	%rd8, __cudart_sin_cos_coeffs;
	add.s64 	%rd9, %rd8, %rd7;
	mul.rn.f64 	%fd63, %fd114, %fd114;
	and.b32  	%r41, %r52, 1;
	setp.eq.b32 	%p8, %r41, 1;
	selp.f64 	%fd64, 0dBDA8FF8320FD8164, 0d3DE5DB65F9785EBA, %p8;
	ld.global.nc.v2.f64 	{%fd65, %fd66}, [%rd9];
	fma.rn.f64 	%fd67, %fd64, %fd63, %fd65;
	fma.rn.f64 	%fd68, %fd67, %fd63, %fd66;
	ld.global.nc.v2.f64 	{%fd69, %fd70}, [%rd9+16];
	fma.rn.f64 	%fd71, %fd68, %fd63, %fd69;
	fma.rn.f64 	%fd72, %fd71, %fd63, %fd70;
	ld.global.nc.v2.f64 	{%fd73, %fd74}, [%rd9+32];
	fma.rn.f64 	%fd75, %fd72, %fd63, %fd73;
	fma.rn.f64 	%fd76, %fd75, %fd63, %fd74;
	fma.rn.f64 	%fd77, %fd76, %fd114, %fd114;
	fma.rn.f64 	%fd78, %fd76, %fd63, 0d3FF0000000000000;
	selp.f64 	%fd79, %fd78, %fd77, %p8;
	and.b32  	%r42, %r52, 2;
	setp.eq.s32 	%p9, %r42, 0;
	mov.f64 	%fd80, 0d0000000000000000;
	sub.f64 	%fd81, %fd80, %fd79;
	selp.f64 	%fd18, %fd79, %fd81, %p9;
	@%p7 bra 	$L__BB0_13;
	mov.f64 	%fd87, 0d0000000000000000;
	mul.rn.f64 	%fd116, %fd12, %fd87;
	mov.b32 	%r54, 1;
	bra.uni 	$L__BB0_16;
$L__BB0_13:
	mul.f64 	%fd82, %fd12, 0d3FE45F306DC9C883;
	cvt.rni.s32.f64 	%r53, %fd82;
	cvt.rn.f64.s32 	%fd83, %r53;
	fma.rn.f64 	%fd84, %fd83, 0dBFF921FB54442D18, %fd12;
	fma.rn.f64 	%fd85, %fd83, 0dBC91A62633145C00, %fd84;
	fma.rn.f64 	%fd116, %fd83, 0dB97B839A252049C0, %fd85;
	setp.ltu.f64 	%p10, %fd13, 0d41E0000000000000;
	@%p10 bra 	$L__BB0_15;
	{ // callseq 1, 0
	.param .b64 param0;
	st.param.f64 	[param0], %fd12;
	.param .align 16 .b8 retval0[16];
	call.uni (retval0), 
	__internal_trig_reduction_slowpathd, 
	(
	param0
	);
	ld.param.f64 	%fd116, [retval0];
	ld.param.b32 	%r53, [retval0+8];
	} // callseq 1
$L__BB0_15:
	add.s32 	%r54, %r53, 1;
$L__BB0_16:
	sqrt.rn.f64 	%fd88, %fd11;
	cvta.to.global.u64 	%rd10, %rd1;
	shl.b32 	%r45, %r54, 6;
	cvt.u64.u32 	%rd11, %r45;
	and.b64  	%rd12, %rd11, 64;
	add.s64 	%rd14, %rd8, %rd12;
	mul.rn.f64 	%fd89, %fd116, %fd116;
	and.b32  	%r46, %r54, 1;
	setp.eq.b32 	%p11, %r46, 1;
	selp.f64 	%fd90, 0dBDA8FF8320FD8164, 0d3DE5DB65F9785EBA, %p11;
	ld.global.nc.v2.f64 	{%fd91, %fd92}, [%rd14];
	fma.rn.f64 	%fd93, %fd90, %fd89, %fd91;
	fma.rn.f64 	%fd94, %fd93, %fd89, %fd92;
	ld.global.nc.v2.f64 	{%fd95, %fd96}, [%rd14+16];
	fma.rn.f64 	%fd97, %fd94, %fd89, %fd95;
	fma.rn.f64 	%fd98, %fd97, %fd89, %fd96;
	ld.global.nc.v2.f64 	{%fd99, %fd100}, [%rd14+32];
	fma.rn.f64 	%fd101, %fd98, %fd89, %fd99;
	fma.rn.f64 	%fd102, %fd101, %fd89, %fd100;
	fma.rn.f64 	%fd103, %fd102, %fd116, %fd116;
	fma.rn.f64 	%fd104, %fd102, %fd89, 0d3FF0000000000000;
	selp.f64 	%fd105, %fd104, %fd103, %p11;
	and.b32  	%r47, %r54, 2;
	setp.eq.s32 	%p12, %r47, 0;
	mov.f64 	%fd106, 0d0000000000000000;
	sub.f64 	%fd107, %fd106, %fd105;
	selp.f64 	%fd108, %fd105, %fd107, %p12;
	mul.f64 	%fd109, %fd88, %fd108;
	add.s64 	%rd16, %rd10, %rd4;
	mul.f64 	%fd110, %fd88, %fd18;
	st.global.f64 	[%rd16], %fd110;
	st.global.f64 	[%rd16+8], %fd109;
	ret;

}
.func  (.param .align 16 .b8 func_retval0[16]) __internal_trig_reduction_slowpathd(
	.param .b64 __internal_trig_reduction_slowpathd_param_0
)
{
	.local .align 8 .b8 	__local_depot1[40];
	.reg .b64 	%SP;
	.reg .b64 	%SPL;
	.reg .pred 	%p<10>;
	.reg .b32 	%r<47>;
	.reg .b64 	%rd<74>;
	.reg .b64 	%fd<5>;

	mov.u64 	%SPL, __local_depot1;
	ld.param.f64 	%fd4, [__internal_trig_reduction_slowpathd_param_0];
	add.u64 	%rd1, %SPL, 0;
	{
	.reg .b32 %temp; 
	mov.b64 	{%temp, %r1}, %fd4;
	}
	shr.u32 	%r2, %r1, 20;
	and.b32  	%r3, %r2, 2047;
	setp.eq.s32 	%p1, %r3, 2047;
	mov.b32 	%r46, 0;
	@%p1 bra 	$L__BB1_9;
	add.s32 	%r20, %r3, -1024;
	mov.b64 	%rd20, %fd4;
	shl.b64 	%rd2, %rd20, 11;
	shr.u32 	%r4, %r20, 6;
	sub.s32 	%r45, 15, %r4;
	sub.s32 	%r21, 19, %r4;
	setp.lt.u32 	%p2, %r20, 128;
	selp.b32 	%r6, 18, %r21, %p2;
	setp.ge.s32 	%p3, %r45, %r6;
	mov.b64 	%rd70, 0;
	@%p3 bra 	$L__BB1_4;
	add.s32 	%r23, %r6, %r4;
	neg.s32 	%r43, %r23;
	or.b64  	%rd3, %rd2, -9223372036854775808;
	mov.b64 	%rd70, 0;
	mov.b32 	%r42, 0;
	mov.u64 	%rd25, __cudart_i2opi_d;
	mov.u32 	%r44, %r45;
$L__BB1_3:
	.pragma "nounroll";
	mul.wide.s32 	%rd22, %r42, 8;
	add.s64 	%rd23, %rd1, %rd22;
	mul.wide.s32 	%rd24, %r44, 8;
	add.s64 	%rd26, %rd25, %rd24;
	ld.global.nc.u64 	%rd27, [%rd26];
	{
	.reg .u32 %r0, %r1, %r2, %r3, %alo, %ahi, %blo, %bhi, %clo, %chi;
	mov.b64 	{%alo,%ahi}, %rd27;
	mov.b64 	{%blo,%bhi}, %rd3;
	mov.b64 	{%clo,%chi}, %rd70;
	mad.lo.cc.u32 	%r0, %alo, %blo, %clo;
	madc.hi.cc.u32 	%r1, %alo, %blo, %chi;
	madc.hi.u32 	%r2, %alo, %bhi, 0;
	mad.lo.cc.u32 	%r1, %alo, %bhi, %r1;
	madc.hi.cc.u32 	%r2, %ahi, %blo, %r2;
	madc.hi.u32 	%r3, %ahi, %bhi, 0;
	mad.lo.cc.u32 	%r1, %ahi, %blo, %r1;
	madc.lo.cc.u32 	%r2, %ahi, %bhi, %r2;
	addc.u32 	%r3, %r3, 0;
	mov.b64 	%rd28, {%r0,%r1};
	mov.b64 	%rd70, {%r2,%r3};
	}
	st.local.u64 	[%rd23], %rd28;
	add.s32 	%r44, %r44, 1;
	add.s32 	%r43, %r43, 1;
	add.s32 	%r42, %r42, 1;
	setp.ne.s32 	%p4, %r43, -15;
	mov.u32 	%r45, %r6;
	@%p4 bra 	$L__BB1_3;
$L__BB1_4:
	cvt.s64.s32 	%rd29, %r45;
	cvt.u64.u32 	%rd30, %r4;
	add.s64 	%rd31, %rd30, %rd29;
	shl.b64 	%rd32, %rd31, 3;
	add.s64 	%rd33, %rd1, %rd32;
	st.local.u64 	[%rd33+-120], %rd70;
	and.b32  	%r15, %r2, 63;
	ld.local.u64 	%rd72, [%rd1+16];
	ld.local.u64 	%rd71, [%rd1+24];
	setp.eq.s32 	%p5, %r15, 0;
	@%p5 bra 	$L__BB1_6;
	shl.b64 	%rd34, %rd71, %r15;
	shr.u64 	%rd35, %rd72, 1;
	xor.b32  	%r24, %r15, 63;
	shr.u64 	%rd36, %rd35, %r24;
	or.b64  	%rd71, %rd34, %rd36;
	ld.local.u64 	%rd37, [%rd1+8];
	shl.b64 	%rd38, %rd72, %r15;
	shr.u64 	%rd39, %rd37, 1;
	shr.u64 	%rd40, %rd39, %r24;
	or.b64  	%rd72, %rd38, %rd40;
$L__BB1_6:
	and.b32  	%r25, %r1, -2147483648;
	shr.u64 	%rd41, %rd71, 62;
	cvt.u32.u64 	%r26, %rd41;
	mov.b64 	{%r27, %r28}, %rd71;
	mov.b64 	{%r29, %r30}, %rd72;
	shf.l.wrap.b32 	%r31, %r30, %r27, 2;
	shf.l.wrap.b32 	%r32, %r27, %r28, 2;
	mov.b64 	%rd42, {%r31, %r32};
	shl.b64 	%rd43, %rd72, 2;
	shr.u64 	%rd44, %rd42, 63;
	cvt.u32.u64 	%r33, %rd44;
	add.s32 	%r34, %r33, %r26;
	setp.eq.s32 	%p6, %r25, 0;
	neg.s32 	%r35, %r34;
	selp.b32 	%r46, %r34, %r35, %p6;
	setp.gt.s64 	%p7, %rd42, -1;
	mov.b64 	%rd45, 0;
	{
	.reg .u32 %r0, %r1, %r2, %r3, %a0, %a1, %a2, %a3, %b0, %b1, %b2, %b3;
	mov.b64 	{%a0,%a1}, %rd45;
	mov.b64 	{%a2,%a3}, %rd45;
	mov.b64 	{%b0,%b1}, %rd43;
	mov.b64 	{%b2,%b3}, %rd42;
	sub.cc.u32 	%r0, %a0, %b0;
	subc.cc.u32 	%r1, %a1, %b1;
	subc.cc.u32 	%r2, %a2, %b2;
	subc.u32 	%r3, %a3, %b3;
	mov.b64 	%rd46, {%r0,%r1};
	mov.b64 	%rd47, {%r2,%r3};
	}
	xor.b32  	%r36, %r25, -2147483648;
	selp.b64 	%rd73, %rd42, %rd47, %p7;
	selp.b64 	%rd14, %rd43, %rd46, %p7;
	selp.b32 	%r17, %r25, %r36, %p7;
	clz.b64 	%r37, %rd73;
	cvt.u64.u32 	%rd15, %r37;
	setp.eq.s32 	%p8, %r37, 0;
	@%p8 bra 	$L__BB1_8;
	cvt.u32.u64 	%r38, %rd15;
	and.b32  	%r39, %r38, 63;
	shl.b64 	%rd48, %rd73, %r39;
	shr.u64 	%rd49, %rd14, 1;
	not.b32 	%r40, %r38;
	and.b32  	%r41, %r40, 63;
	shr.u64 	%rd50, %rd49, %r41;
	or.b64  	%rd73, %rd48, %rd50;
$L__BB1_8:
	mov.b64 	%rd51, -3958705157555305931;
	{
	.reg .u32 %r0, %r1, %r2, %r3, %alo, %ahi, %blo, %bhi;
	mov.b64 	{%alo,%ahi}, %rd73;
	mov.b64 	{%blo,%bhi}, %rd51;
	mul.lo.u32 	%r0, %alo, %blo;
	mul.hi.u32 	%r1, %alo, %blo;
	mad.lo.cc.u32 	%r1, %alo, %bhi, %r1;
	madc.hi.u32 	%r2, %alo, %bhi, 0;
	mad.lo.cc.u32 	%r1, %ahi, %blo, %r1;
	madc.hi.cc.u32 	%r2, %ahi, %blo, %r2;
	madc.hi.u32 	%r3, %ahi, %bhi, 0;
	mad.lo.cc.u32 	%r2, %ahi, %bhi, %r2;
	addc.u32 	%r3, %r3, 0;
	mov.b64 	%rd52, {%r0,%r1};
	mov.b64 	%rd53, {%r2,%r3};
	}
	setp.gt.s64 	%p9, %rd53, 0;
	{
	.reg .u32 %r0, %r1, %r2, %r3, %a0, %a1, %a2, %a3, %b0, %b1, %b2, %b3;
	mov.b64 	{%a0,%a1}, %rd52;
	mov.b64 	{%a2,%a3}, %rd53;
	mov.b64 	{%b0,%b1}, %rd52;
	mov.b64 	{%b2,%b3}, %rd53;
	add.cc.u32 	%r0, %a0, %b0;
	addc.cc.u32 	%r1, %a1, %b1;
	addc.cc.u32 	%r2, %a2, %b2;
	addc.u32 	%r3, %a3, %b3;
	mov.b64 	%rd54, {%r0,%r1};
	mov.b64 	%rd55, {%r2,%r3};
	}
	selp.b64 	%rd56, %rd55, %rd53, %p9;
	selp.s64 	%rd57, -1, 0, %p9;
	sub.s64 	%rd58, %rd57, %rd15;
	cvt.u64.u32 	%rd59, %r17;
	shl.b64 	%rd60, %rd59, 32;
	add.s64 	%rd61, %rd56, 1;
	shr.u64 	%rd62, %rd61, 10;
	add.s64 	%rd63, %rd62, 1;
	shr.u64 	%rd64, %rd63, 1;
	shl.b64 	%rd65, %rd58, 52;
	add.s64 	%rd66, %rd65, %rd64;
	add.s64 	%rd67, %rd66, 4602678819172646912;
	or.b64  	%rd68, %rd67, %rd60;
	mov.b64 	%fd4, %rd68;
$L__BB1_9:
	st.param.f64 	[func_retval0], %fd4;
	st.param.b32 	[func_retval0+8], %r46;
	ret;

}


// ===== COMPILED SASS (sm_100) =====

	.target	sm_100

	.elftype	@"ET_EXEC"


//--------------------- .note.nv.tkinfo           --------------------------
	.section	.note.nv.tkinfo,"",@"SHT_NOTE"
	.sectionflags	@"SHF_NOTE_NV_TKINFO"
	.tkinfo
        /*0018*/ 	.word	0x00000002
        /*0030*/ 	.string	""
        /*0030*/ 	.string	"ptxas"
        /*0030*/ 	.string	"Cuda compilation tools, release 13.0, V13.0.88"
        /*0030*/ 	.string	"Build cuda_13.0.r13.0/compiler.36424714_0"
        /*0030*/ 	.string	"-arch sm_100 -m 64 "



//--------------------- .note.nv.cuinfo           --------------------------
	.section	.note.nv.cuinfo,"",@"SHT_NOTE"
	.sectionflags	@"SHF_NOTE_NV_CUINFO"
        /*0018*/ 	.short	0x0002
        /*001a*/ 	.short	0x0064
        /*001c*/ 	.short	0x0082
	.zero		2


//--------------------- .nv.info                  --------------------------
	.section	.nv.info,"",@"SHT_CUDA_INFO"
	.align	4


	//----- nvinfo : EIATTR_REGCOUNT
	.align		4
        /*0000*/ 	.byte	0x04, 0x2f
        /*0002*/ 	.short	(.L_3 - .L_2)
	.align		4
.L_2:
        /*0004*/ 	.word	index@(_Z8RandomBMPdS_)
        /*0008*/ 	.word	0x0000001e


	//----- nvinfo : EIATTR_FRAME_SIZE
	.align		4
.L_3:
        /*000c*/ 	.byte	0x04, 0x11
        /*000e*/ 	.short	(.L_5 - .L_4)
	.align		4
.L_4:
        /*0010*/ 	.word	index@($_Z8RandomBMPdS_$__internal_trig_reduction_slowpathd)
        /*0014*/ 	.word	0x00000028


	//----- nvinfo : EIATTR_FRAME_SIZE
	.align		4
.L_5:
        /*0018*/ 	.byte	0x04, 0x11
        /*001a*/ 	.short	(.L_7 - .L_6)
	.align		4
.L_6:
        /*001c*/ 	.word	index@($__internal_0_$__cuda_sm20_dsqrt_rn_f64_mediumpath_v1)
        /*0020*/ 	.word	0x00000028


	//----- nvinfo : EIATTR_FRAME_SIZE
	.align		4
.L_7:
        /*0024*/ 	.byte	0x04, 0x11
        /*0026*/ 	.short	(.L_9 - .L_8)
	.align		4
.L_8:
        /*0028*/ 	.word	index@(_Z8RandomBMPdS_)
        /*002c*/ 	.word	0x00000028


	//----- nvinfo : EIATTR_MIN_STACK_SIZE
	.align		4
.L_9:
        /*0030*/ 	.byte	0x04, 0x12
        /*0032*/ 	.short	(.L_11 - .L_10)
	.align		4
.L_10:
        /*0034*/ 	.word	index@(_Z8RandomBMPdS_)
        /*0038*/ 	.word	0x00000028
.L_11:


//--------------------- .nv.compat                --------------------------
	.section	.nv.compat,"",@"SHT_CUDA_COMPAT_INFO"
	.align	4
        /*0000*/ 	.byte	0x02, 0x09, 0x00, 0x00, 0x02, 0x02, 0x01, 0x00, 0x02, 0x05, 0x05, 0x00, 0x03, 0x07, 0x01, 0x01
        /*0010*/ 	.byte	0x02, 0x03, 0x00, 0x00, 0x02, 0x06, 0x01, 0x00, 0x04, 0x0b, 0x08, 0x00, 0x01, 0x00, 0x00, 0x00
        /*0020*/ 	.byte	0x00, 0x00, 0x00, 0x00


//--------------------- .nv.info._Z8RandomBMPdS_  --------------------------
	.section	.nv.info._Z8RandomBMPdS_,"",@"SHT_CUDA_INFO"
	.sectionflags	@""
	.align	4


	//----- nvinfo : EIATTR_CUDA_API_VERSION
	.align		4
        /*0000*/ 	.byte	0x04, 0x37
        /*0002*/ 	.short	(.L_13 - .L_12)
.L_12:
        /*0004*/ 	.word	0x00000082


	//----- nvinfo : EIATTR_KPARAM_INFO
	.align		4
.L_13:
        /*0008*/ 	.byte	0x04, 0x17
        /*000a*/ 	.short	(.L_15 - .L_14)
.L_14:
        /*000c*/ 	.word	0x00000000
        /*0010*/ 	.short	0x0001
        /*0012*/ 	.short	0x0008
        /*0014*/ 	.byte	0x00, 0xf5, 0x21, 0x00


	//----- nvinfo : EIATTR_KPARAM_INFO
	.align		4
.L_15:
        /*0018*/ 	.byte	0x04, 0x17
        /*001a*/ 	.short	(.L_17 - .L_16)
.L_16:
        /*001c*/ 	.word	0x00000000
        /*0020*/ 	.short	0x0000
        /*0022*/ 	.short	0x0000
        /*0024*/ 	.byte	0x00, 0xf5, 0x21, 0x00


	//----- nvinfo : EIATTR_SPARSE_MMA_MASK
	.align		4
.L_17:
        /*0028*/ 	.byte	0x03, 0x50
        /*002a*/ 	.short	0x0000


	//----- nvinfo : EIATTR_MAXREG_COUNT
	.align		4
        /*002c*/ 	.byte	0x03, 0x1b
        /*002e*/ 	.short	0x00ff


	//----- nvinfo : EIATTR_MERCURY_ISA_VERSION
	.align		4
        /*0030*/ 	.byte	0x03, 0x5f
        /*0032*/ 	.short	0x0101


	//----- nvinfo : EIATTR_VRC_CTA_INIT_COUNT
	.align		4
        /*0034*/ 	.byte	0x02, 0x4a
	.zero		1
	.zero		1


	//----- nvinfo : EIATTR_EXIT_INSTR_OFFSETS
	.align		4
        /*0038*/ 	.byte	0x04, 0x1c
        /*003a*/ 	.short	(.L_19 - .L_18)


	//   ....[0]....
.L_18:
        /*003c*/ 	.word	0x00000f50


	//----- nvinfo : EIATTR_CRS_STACK_SIZE
	.align		4
.L_19:
        /*0040*/ 	.byte	0x04, 0x1e
        /*0042*/ 	.short	(.L_21 - .L_20)
.L_20:
        /*0044*/ 	.word	0x00000000


	//----- nvinfo : EIATTR_CBANK_PARAM_SIZE
	.align		4
.L_21:
        /*0048*/ 	.byte	0x03, 0x19
        /*004a*/ 	.short	0x0010


	//----- nvinfo : EIATTR_PARAM_CBANK
	.align		4
        /*004c*/ 	.byte	0x04, 0x0a
        /*004e*/ 	.short	(.L_23 - .L_22)
	.align		4
.L_22:
        /*0050*/ 	.word	index@(.nv.constant0._Z8RandomBMPdS_)
        /*0054*/ 	.short	0x0380
        /*0056*/ 	.short	0x0010


	//----- nvinfo : EIATTR_SW_WAR
	.align		4
.L_23:
        /*0058*/ 	.byte	0x04, 0x36
        /*005a*/ 	.short	(.L_25 - .L_24)
.L_24:
        /*005c*/ 	.word	0x00000008
.L_25:


//--------------------- .nv.callgraph             --------------------------
	.section	.nv.callgraph,"",@"SHT_CUDA_CALLGRAPH"
	.align	4
	.sectionentsize	8
	.align		4
        /*0000*/ 	.word	0x00000000
	.align		4
        /*0004*/ 	.word	0xffffffff
	.align		4
        /*0008*/ 	.word	0x00000000
	.align		4
        /*000c*/ 	.word	0xfffffffe
	.align		4
        /*0010*/ 	.word	0x00000000
	.align		4
        /*0014*/ 	.word	0xfffffffd
	.align		4
        /*0018*/ 	.word	0x00000000
	.align		4
        /*001c*/ 	.word	0xfffffffc


//--------------------- .nv.constant4             --------------------------
	.section	.nv.constant4,"a",@progbits
	.align	8
	.align		8
.nv.constant4:
        /*0000*/ 	.dword	__cudart_i2opi_d
	.align		8
        /*0008*/ 	.dword	__cudart_sin_cos_coeffs


//--------------------- .text._Z8RandomBMPdS_     --------------------------
	.section	.text._Z8RandomBMPdS_,"ax",@progbits
	.align	128
        .global         _Z8RandomBMPdS_
        .type           _Z8RandomBMPdS_,@function
        .size           _Z8RandomBMPdS_,(.L_x_24 - _Z8RandomBMPdS_)
        .other          _Z8RandomBMPdS_,@"STO_CUDA_ENTRY STV_DEFAULT"
_Z8RandomBMPdS_:
.text._Z8RandomBMPdS_:
[----:B------:R-:W0:Y:S01]  /*0000*/  LDC R1, c[0x0][0x37c] ;  /* 0x0000df00ff017b82 */ /* 0x000e220000000800 */
[----:B------:R-:W1:Y:S01]  /*0010*/  S2R R18, SR_CTAID.X ;  /* 0x0000000000127919 */ /* 0x000e620000002500 */
[----:B------:R-:W1:Y:S06]  /*0020*/  LDCU UR6, c[0x0][0x360] ;  /* 0x00006c00ff0677ac */ /* 0x000e6c0008000800 */
[----:B------:R-:W2:Y:S01]  /*0030*/  LDC.64 R6, c[0x0][0x380] ;  /* 0x0000e000ff067b82 */ /* 0x000ea20000000a00 */
[----:B0-----:R-:W-:Y:S01]  /*0040*/  VIADD R1, R1, 0xffffffd8 ;  /* 0xffffffd801017836 */ /* 0x001fe20000000000 */
[----:B------:R-:W1:Y:S01]  /*0050*/  S2R R3, SR_TID.X ;  /* 0x0000000000037919 */ /* 0x000e620000002100 */
[----:B------:R-:W0:Y:S01]  /*0060*/  LDCU.64 UR4, c[0x0][0x358] ;  /* 0x00006b00ff0477ac */ /* 0x000e220008000a00 */
[----:B-1----:R-:W-:-:S04]  /*0070*/  IMAD R18, R18, UR6, R3 ;  /* 0x0000000612127c24 */ /* 0x002fc8000f8e0203 */
[----:B------:R-:W-:-:S04]  /*0080*/  IMAD.SHL.U32 R18, R18, 0x2, RZ ;  /* 0x0000000212127824 */ /* 0x000fc800078e00ff */
[----:B--2---:R-:W-:-:S05]  /*0090*/  IMAD.WIDE R6, R18, 0x8, R6 ;  /* 0x0000000812067825 */ /* 0x004fca00078e0206 */
[----:B0-----:R-:W2:Y:S04]  /*00a0*/  LDG.E.64 R2, desc[UR4][R6.64] ;  /* 0x0000000406027981 */ /* 0x001ea8000c1e1b00 */
[----:B------:R0:W5:Y:S01]  /*00b0*/  LDG.E.64 R4, desc[UR4][R6.64+0x8] ;  /* 0x0000080406047981 */ /* 0x000162000c1e1b00 */
[----:B------:R-:W-:Y:S01]  /*00c0*/  BSSY.RECONVERGENT B0, `(.L_x_0) ;  /* 0x0000053000007945 */ /* 0x000fe20003800200 */
[----:B--2---:R-:W-:Y:S01]  /*00d0*/  ISETP.GT.AND P0, PT, R3, 0xfffff, PT ;  /* 0x000fffff0300780c */ /* 0x004fe20003f04270 */
[----:B------:R-:W-:Y:S02]  /*00e0*/  IMAD.MOV.U32 R8, RZ, RZ, R2 ;  /* 0x000000ffff087224 */ /* 0x000fe400078e0002 */
[----:B------:R-:W-:-:S10]  /*00f0*/  IMAD.MOV.U32 R9, RZ, RZ, R3 ;  /* 0x000000ffff097224 */ /* 0x000fd400078e0003 */
[----:B------:R-:W-:-:S10]  /*0100*/  @!P0 DMUL R8, R8, 1.80143985094819840000e+16 ;  /* 0x4350000008088828 */ /* 0x000fd40000000000 */
[----:B------:R-:W-:Y:S02]  /*0110*/  @!P0 IMAD.MOV.U32 R3, RZ, RZ, R9 ;  /* 0x000000ffff038224 */ /* 0x000fe400078e0009 */
[----:B------:R-:W-:Y:S02]  /*0120*/  @!P0 IMAD.MOV.U32 R2, RZ, RZ, R8 ;  /* 0x000000ffff028224 */ /* 0x000fe400078e0008 */
[----:B------:R-:W-:-:S05]  /*0130*/  VIADD R0, R3, 0xffffffff ;  /* 0xffffffff03007836 */ /* 0x000fca0000000000 */
[----:B------:R-:W-:Y:S01]  /*0140*/  ISETP.GT.U32.AND P1, PT, R0, 0x7feffffe, PT ;  /* 0x7feffffe0000780c */ /* 0x000fe20003f24070 */
[----:B------:R-:W-:Y:S02]  /*0150*/  IMAD.MOV.U32 R0, RZ, RZ, -0x3ff ;  /* 0xfffffc01ff007424 */ /* 0x000fe400078e00ff */
[----:B------:R-:W-:-:S10]  /*0160*/  @!P0 IMAD.MOV.U32 R0, RZ, RZ, -0x435 ;  /* 0xfffffbcbff008424 */ /* 0x000fd400078e00ff */
[----:B0-----:R-:W-:Y:S05]  /*0170*/  @P1 BRA `(.L_x_1) ;  /* 0x0000000400041947 */ /* 0x001fea0003800000 */
[----:B------:R-:W-:Y:S01]  /*0180*/  LOP3.LUT R6, R3, 0xfffff, RZ, 0xc0, !PT ;  /* 0x000fffff03067812 */ /* 0x000fe200078ec0ff */
[----:B------:R-:W-:Y:S01]  /*0190*/  IMAD.MOV.U32 R8, RZ, RZ, RZ ;  /* 0x000000ffff087224 */ /* 0x000fe200078e00ff */
[----:B------:R-:W-:Y:S01]  /*01a0*/  UMOV UR6, 0x3ae80f1e ;  /* 0x3ae80f1e00067882 */ /* 0x000fe20000000000 */
[----:B------:R-:W-:Y:S01]  /*01b0*/  IMAD.MOV.U32 R16, RZ, RZ, -0x748574fc ;  /* 0x8b7a8b04ff107424 */ /* 0x000fe200078e00ff */
[----:B------:R-:W-:Y:S01]  /*01c0*/  LOP3.LUT R7, R6, 0x3ff00000, RZ, 0xfc, !PT ;  /* 0x3ff0000006077812 */ /* 0x000fe200078efcff */
[----:B------:R-:W-:Y:S01]  /*01d0*/  IMAD.MOV.U32 R6, RZ, RZ, R2 ;  /* 0x000000ffff067224 */ /* 0x000fe200078e0002 */
[----:B------:R-:W-:Y:S01]  /*01e0*/  UMOV UR7, 0x3eb1380b ;  /* 0x3eb1380b00077882 */ /* 0x000fe20000000000 */
[----:B------:R-:W-:Y:S01]  /*01f0*/  IMAD.MOV.U32 R17, RZ, RZ, 0x3ed0ee25 ;  /* 0x3ed0ee25ff117424 */ /* 0x000fe200078e00ff */
[----:B------:R-:W-:Y:S01]  /*0200*/  ISETP.GE.U32.AND P0, PT, R7, 0x3ff6a09f, PT ;  /* 0x3ff6a09f0700780c */ /* 0x000fe20003f06070 */
[----:B------:R-:W-:Y:S01]  /*0210*/  IMAD.MOV.U32 R21, RZ, RZ, 0x43300000 ;  /* 0x43300000ff157424 */ /* 0x000fe200078e00ff */
[----:B------:R-:W-:Y:S01]  /*0220*/  LEA.HI R0, R3, R0, RZ, 0xc ;  /* 0x0000000003007211 */ /* 0x000fe200078f60ff */
[----:B------:R-:W-:Y:S01]  /*0230*/  UMOV UR8, 0x80000000 ;  /* 0x8000000000087882 */ /* 0x000fe20000000000 */
[----:B------:R-:W-:-:S09]  /*0240*/  UMOV UR9, 0x43300000 ;  /* 0x4330000000097882 */ /* 0x000fd20000000000 */
[----:B------:R-:W-:Y:S02]  /*0250*/  @P0 VIADD R9, R7, 0xfff00000 ;  /* 0xfff0000007090836 */ /* 0x000fe40000000000 */
[----:B------:R-:W-:Y:S02]  /*0260*/  @P0 VIADD R0, R0, 0x1 ;  /* 0x0000000100000836 */ /* 0x000fe40000000000 */
[----:B------:R-:W-:-:S03]  /*0270*/  @P0 IMAD.MOV.U32 R7, RZ, RZ, R9 ;  /* 0x000000ffff070224 */ /* 0x000fc600078e0009 */
[----:B------:R-:W-:-:S03]  /*0280*/  LOP3.LUT R20, R0, 0x80000000, RZ, 0x3c, !PT ;  /* 0x8000000000147812 */ /* 0x000fc600078e3cff */
[C---:B------:R-:W-:Y:S02]  /*0290*/  DADD R14, R6.reuse, 1 ;  /* 0x3ff00000060e7429 */ /* 0x040fe40000000000 */
[----:B------:R-:W-:-:S04]  /*02a0*/  DADD R6, R6, -1 ;  /* 0xbff0000006067429 */ /* 0x000fc80000000000 */
[----:B------:R-:W0:Y:S02]  /*02b0*/  MUFU.RCP64H R9, R15 ;  /* 0x0000000f00097308 */ /* 0x000e240000001800 */
[----:B0-----:R-:W-:-:S08]  /*02c0*/  DFMA R10, -R14, R8, 1 ;  /* 0x3ff000000e0a742b */ /* 0x001fd00000000108 */
[----:B------:R-:W-:-:S08]  /*02d0*/  DFMA R10, R10, R10, R10 ;  /* 0x0000000a0a0a722b */ /* 0x000fd0000000000a */
[----:B------:R-:W-:-:S08]  /*02e0*/  DFMA R8, R8, R10, R8 ;  /* 0x0000000a0808722b */ /* 0x000fd00000000008 */
[----:B------:R-:W-:-:S08]  /*02f0*/  DMUL R10, R6, R8 ;  /* 0x00000008060a7228 */ /* 0x000fd00000000000 */
[----:B------:R-:W-:-:S08]  /*0300*/  DFMA R10, R6, R8, R10 ;  /* 0x00000008060a722b */ /* 0x000fd0000000000a */
[----:B------:R-:W-:Y:S02]  /*0310*/  DMUL R12, R10, R10 ;  /* 0x0000000a0a0c7228 */ /* 0x000fe40000000000 */
[----:B------:R-:W-:-:S06]  /*0320*/  DADD R2, R6, -R10 ;  /* 0x0000000006027229 */ /* 0x000fcc000000080a */
[----:B------:R-:W-:Y:S01]  /*0330*/  DFMA R14, R12, UR6, R16 ;  /* 0x000000060c0e7c2b */ /* 0x000fe20008000010 */
[----:B------:R-:W-:Y:S01]  /*0340*/  UMOV UR6, 0x9f02676f ;  /* 0x9f02676f00067882 */ /* 0x000fe20000000000 */
[----:B------:R-:W-:Y:S01]  /*0350*/  UMOV UR7, 0x3ef3b266 ;  /* 0x3ef3b26600077882 */ /* 0x000fe20000000000 */
[----:B------:R-:W-:Y:S02]  /*0360*/  DADD R16, R2, R2 ;  /* 0x0000000002107229 */ /* 0x000fe40000000002 */
[----:B------:R-:W-:Y:S01]  /*0370*/  DADD R2, R20, -UR8 ;  /* 0x8000000814027e29 */ /* 0x000fe20008000000 */
[----:B------:R-:W-:Y:S01]  /*0380*/  UMOV UR8, 0xfefa39ef ;  /* 0xfefa39ef00087882 */ /* 0x000fe20000000000 */
[----:B------:R-:W-:Y:S01]  /*0390*/  UMOV UR9, 0x3fe62e42 ;  /* 0x3fe62e4200097882 */ /* 0x000fe20000000000 */
[----:B------:R-:W-:Y:S01]  /*03a0*/  DFMA R14, R12, R14, UR6 ;  /* 0x000000060c0e7e2b */ /* 0x000fe2000800000e */
[----:B------:R-:W-:Y:S01]  /*03b0*/  UMOV UR6, 0xa9ab0956 ;  /* 0xa9ab095600067882 */ /* 0x000fe20000000000 */
[----:B------:R-:W-:Y:S01]  /*03c0*/  UMOV UR7, 0x3f1745cb ;  /* 0x3f1745cb00077882 */ /* 0x000fe20000000000 */
[----:B------:R-:W-:-:S02]  /*03d0*/  DFMA R16, R6, -R10, R16 ;  /* 0x8000000a0610722b */ /* 0x000fc40000000010 */
[----:B------:R-:W-:-:S03]  /*03e0*/  DFMA R6, R2, UR8, R10 ;  /* 0x0000000802067c2b */ /* 0x000fc6000800000a */
[----:B------:R-:W-:Y:S01]  /*03f0*/  DFMA R14, R12, R14, UR6 ;  /* 0x000000060c0e7e2b */ /* 0x000fe2000800000e */
[----:B------:R-:W-:Y:S01]  /*0400*/  UMOV UR6, 0x2d1b5154 ;  /* 0x2d1b515400067882 */ /* 0x000fe20000000000 */
[----:B------:R-:W-:Y:S01]  /*0410*/  UMOV UR7, 0x3f3c71c7 ;  /* 0x3f3c71c700077882 */ /* 0x000fe20000000000 */
[----:B------:R-:W-:-:S05]  /*0420*/  DMUL R16, R8, R16 ;  /* 0x0000001008107228 */ /* 0x000fca0000000000 */
[----:B------:R-:W-:Y:S01]  /*0430*/  DFMA R14, R12, R14, UR6 ;  /* 0x000000060c0e7e2b */ /* 0x000fe2000800000e */
[----:B------:R-:W-:Y:S01]  /*0440*/  UMOV UR6, 0x923be72d ;  /* 0x923be72d00067882 */ /* 0x000fe20000000000 */
[----:B------:R-:W-:-:S06]  /*0450*/  UMOV UR7, 0x3f624924 ;  /* 0x3f62492400077882 */ /* 0x000fcc0000000000 */
        /* <DEDUP_REMOVED lines=8> */
[----:B------:R-:W-:Y:S02]  /*04e0*/  UMOV UR7, 0x3fe62e42 ;  /* 0x3fe62e4200077882 */ /* 0x000fe40000000000 */
[----:B------:R-:W-:Y:S01]  /*04f0*/  DFMA R20, R2, -UR6, R6 ;  /* 0x8000000602147c2b */ /* 0x000fe20008000006 */
[----:B------:R-:W-:Y:S01]  /*0500*/  UMOV UR6, 0x3b39803f ;  /* 0x3b39803f00067882 */ /* 0x000fe20000000000 */
[----:B------:R-:W-:Y:S02]  /*0510*/  UMOV UR7, 0x3c7abc9e ;  /* 0x3c7abc9e00077882 */ /* 0x000fe40000000000 */
[----:B------:R-:W-:-:S04]  /*0520*/  DMUL R14, R12, R14 ;  /* 0x0000000e0c0e7228 */ /* 0x000fc80000000000 */
[----:B------:R-:W-:-:S04]  /*0530*/  DADD R20, -R10, R20 ;  /* 0x000000000a147229 */ /* 0x000fc80000000114 */
[----:B------:R-:W-:-:S08]  /*0540*/  DFMA R14, R10, R14, R16 ;  /* 0x0000000e0a0e722b */ /* 0x000fd00000000010 */
[----:B------:R-:W-:-:S08]  /*0550*/  DADD R14, R14, -R20 ;  /* 0x000000000e0e7229 */ /* 0x000fd00000000814 */
[----:B------:R-:W-:-:S08]  /*0560*/  DFMA R14, R2, UR6, R14 ;  /* 0x00000006020e7c2b */ /* 0x000fd0000800000e */
[----:B------:R-:W-:Y:S01]  /*0570*/  DADD R2, R6, R14 ;  /* 0x0000000006027229 */ /* 0x000fe2000000000e */
[----:B------:R-:W-:Y:S10]  /*0580*/  BRA `(.L_x_2) ;  /* 0x0000000000187947 */ /* 0x000ff40003800000 */
.L_x_1:
[----:B------:R-:W-:Y:S01]  /*0590*/  IMAD.MOV.U32 R2, RZ, RZ, 0x0 ;  /* 0x00000000ff027424 */ /* 0x000fe200078e00ff */
[----:B------:R-:W-:Y:S01]  /*05a0*/  LOP3.LUT P0, RZ, R9, 0x7fffffff, RZ, 0xc0, !PT ;  /* 0x7fffffff09ff7812 */ /* 0x000fe2000780c0ff */
[----:B------:R-:W-:-:S06]  /*05b0*/  IMAD.MOV.U32 R3, RZ, RZ, 0x7ff00000 ;  /* 0x7ff00000ff037424 */ /* 0x000fcc00078e00ff */
[----:B------:R-:W-:-:S10]  /*05c0*/  DFMA R2, R8, R2, +INF ;  /* 0x7ff000000802742b */ /* 0x000fd40000000002 */
[----:B------:R-:W-:Y:S02]  /*05d0*/  FSEL R2, R2, RZ, P0 ;  /* 0x000000ff02027208 */ /* 0x000fe40000000000 */
[----:B------:R-:W-:-:S07]  /*05e0*/  FSEL R3, R3, -QNAN , P0 ;  /* 0xfff0000003037808 */ /* 0x000fce0000000000 */
.L_x_2:
[----:B------:R-:W-:Y:S05]  /*05f0*/  BSYNC.RECONVERGENT B0 ;  /* 0x0000000000007941 */ /* 0x000fea0003800200 */
.L_x_0:
[----:B------:R-:W-:Y:S01]  /*0600*/  UMOV UR6, 0x60000000 ;  /* 0x6000000000067882 */ /* 0x000fe20000000000 */
[----:B------:R-:W-:Y:S01]  /*0610*/  UMOV UR7, 0x401921fb ;  /* 0x401921fb00077882 */ /* 0x000fe20000000000 */
[----:B------:R-:W-:Y:S01]  /*0620*/  BSSY.RECONVERGENT B0, `(.L_x_3) ;  /* 0x000001d000007945 */ /* 0x000fe20003800200 */
[----:B-----5:R-:W-:Y:S02]  /*0630*/  DMUL R4, R4, UR6 ;  /* 0x0000000604047c28 */ /* 0x020fe40008000000 */
[----:B------:R-:W-:-:S06]  /*0640*/  DMUL R2, R2, -2 ;  /* 0xc000000002027828 */ /* 0x000fcc0000000000 */
[----:B------:R-:W-:-:S14]  /*0650*/  DSETP.NEU.AND P0, PT, |R4|, +INF , PT ;  /* 0x7ff000000400742a */ /* 0x000fdc0003f0d200 */
[----:B------:R-:W-:Y:S01]  /*0660*/  @!P0 DMUL R6, RZ, R4 ;  /* 0x00000004ff068228 */ /* 0x000fe20000000000 */
[----:B------:R-:W-:Y:S01]  /*0670*/  @!P0 IMAD.MOV.U32 R0, RZ, RZ, RZ ;  /* 0x000000ffff008224 */ /* 0x000fe200078e00ff */
[----:B------:R-:W-:Y:S09]  /*0680*/  @!P0 BRA `(.L_x_4) ;  /* 0x0000000000588947 */ /* 0x000ff20003800000 */
[----:B------:R-:W-:Y:S01]  /*0690*/  UMOV UR6, 0x6dc9c883 ;  /* 0x6dc9c88300067882 */ /* 0x000fe20000000000 */
[----:B------:R-:W-:Y:S01]  /*06a0*/  UMOV UR7, 0x3fe45f30 ;  /* 0x3fe45f3000077882 */ /* 0x000fe20000000000 */
[C---:B------:R-:W-:Y:S02]  /*06b0*/  DSETP.GE.AND P0, PT, |R4|.reuse, 2.14748364800000000000e+09, PT ;  /* 0x41e000000400742a */ /* 0x040fe40003f06200 */
[----:B------:R-:W-:Y:S01]  /*06c0*/  DMUL R8, R4, UR6 ;  /* 0x0000000604087c28 */ /* 0x000fe20008000000 */
[----:B------:R-:W-:Y:S01]  /*06d0*/  UMOV UR6, 0x54442d18 ;  /* 0x54442d1800067882 */ /* 0x000fe20000000000 */
[----:B------:R-:W-:-:S04]  /*06e0*/  UMOV UR7, 0x3ff921fb ;  /* 0x3ff921fb00077882 */ /* 0x000fc80000000000 */
[----:B------:R-:W0:Y:S08]  /*06f0*/  F2I.F64 R0, R8 ;  /* 0x0000000800007311 */ /* 0x000e300000301100 */
[----:B0-----:R-:W0:Y:S02]  /*0700*/  I2F.F64 R6, R0 ;  /* 0x0000000000067312 */ /* 0x001e240000201c00 */
[----:B0-----:R-:W-:Y:S01]  /*0710*/  DFMA R10, R6, -UR6, R4 ;  /* 0x80000006060a7c2b */ /* 0x001fe20008000004 */
[----:B------:R-:W-:Y:S01]  /*0720*/  UMOV UR6, 0x33145c00 ;  /* 0x33145c0000067882 */ /* 0x000fe20000000000 */
[----:B------:R-:W-:-:S06]  /*0730*/  UMOV UR7, 0x3c91a626 ;  /* 0x3c91a62600077882 */ /* 0x000fcc0000000000 */
[----:B------:R-:W-:Y:S01]  /*0740*/  DFMA R10, R6, -UR6, R10 ;  /* 0x80000006060a7c2b */ /* 0x000fe2000800000a */
[----:B------:R-:W-:Y:S01]  /*0750*/  UMOV UR6, 0x252049c0 ;  /* 0x252049c000067882 */ /* 0x000fe20000000000 */
[----:B------:R-:W-:-:S06]  /*0760*/  UMOV UR7, 0x397b839a ;  /* 0x397b839a00077882 */ /* 0x000fcc0000000000 */
[----:B------:R-:W-:Y:S01]  /*0770*/  DFMA R6, R6, -UR6, R10 ;  /* 0x8000000606067c2b */ /* 0x000fe2000800000a */
[----:B------:R-:W-:Y:S10]  /*0780*/  @!P0 BRA `(.L_x_4) ;  /* 0x0000000000188947 */ /* 0x000ff40003800000 */
[----:B------:R-:W-:Y:S01]  /*0790*/  IMAD.MOV.U32 R10, RZ, RZ, R4 ;  /* 0x000000ffff0a7224 */ /* 0x000fe200078e0004 */
[----:B------:R-:W-:Y:S01]  /*07a0*/  MOV R20, 0x7d0 ;  /* 0x000007d000147802 */ /* 0x000fe20000000f00 */
[----:B------:R-:W-:-:S07]  /*07b0*/  IMAD.MOV.U32 R16, RZ, RZ, R5 ;  /* 0x000000ffff107224 */ /* 0x000fce00078e0005 */
[----:B------:R-:W-:Y:S05]  /*07c0*/  CALL.REL.NOINC `($_Z8RandomBMPdS_$__internal_trig_reduction_slowpathd) ;  /* 0x0000000800947944 */ /* 0x000fea0003c00000 */
[----:B------:R-:W-:Y:S02]  /*07d0*/  IMAD.MOV.U32 R6, RZ, RZ, R10 ;  /* 0x000000ffff067224 */ /* 0x000fe400078e000a */
[----:B------:R-:W-:-:S07]  /*07e0*/  IMAD.MOV.U32 R7, RZ, RZ, R11 ;  /* 0x000000ffff077224 */ /* 0x000fce00078e000b */
.L_x_4:
[----:B------:R-:W-:Y:S05]  /*07f0*/  BSYNC.RECONVERGENT B0 ;  /* 0x0000000000007941 */ /* 0x000fea0003800200 */
.L_x_3:
[----:B------:R-:W0:Y:S01]  /*0800*/  LDCU.64 UR6, c[0x4][0x8] ;  /* 0x01000100ff0677ac */ /* 0x000e220008000a00 */
[----:B------:R-:W-:-:S05]  /*0810*/  IMAD.SHL.U32 R8, R0, 0x40, RZ ;  /* 0x0000004000087824 */ /* 0x000fca00078e00ff */
[----:B------:R-:W-:-:S04]  /*0820*/  LOP3.LUT R8, R8, 0x40, RZ, 0xc0, !PT ;  /* 0x0000004008087812 */ /* 0x000fc800078ec0ff */
[----:B0-----:R-:W-:-:S05]  /*0830*/  IADD3 R24, P0, PT, R8, UR6, RZ ;  /* 0x0000000608187c10 */ /* 0x001fca000ff1e0ff */
[----:B------:R-:W-:-:S05]  /*0840*/  IMAD.X R25, RZ, RZ, UR7, P0 ;  /* 0x00000007ff197e24 */ /* 0x000fca00080e06ff */
[----:B------:R-:W2:Y:S04]  /*0850*/  LDG.E.128.CONSTANT R8, desc[UR4][R24.64] ;  /* 0x0000000418087981 */ /* 0x000ea8000c1e9d00 */
[----:B------:R-:W3:Y:S04]  /*0860*/  LDG.E.128.CONSTANT R12, desc[UR4][R24.64+0x10] ;  /* 0x00001004180c7981 */ /* 0x000ee8000c1e9d00 */
[----:B------:R-:W4:Y:S01]  /*0870*/  LDG.E.128.CONSTANT R20, desc[UR4][R24.64+0x20] ;  /* 0x0000200418147981 */ /* 0x000f22000c1e9d00 */
[----:B------:R-:W-:Y:S01]  /*0880*/  LOP3.LUT R16, R0, 0x1, RZ, 0xc0, !PT ;  /* 0x0000000100107812 */ /* 0x000fe200078ec0ff */
[----:B------:R-:W-:Y:S01]  /*0890*/  IMAD.MOV.U32 R26, RZ, RZ, 0x20fd8164 ;  /* 0x20fd8164ff1a7424 */ /* 0x000fe200078e00ff */
[----:B------:R-:W-:Y:S01]  /*08a0*/  DSETP.NEU.AND P1, PT, |R4|, +INF , PT ;  /* 0x7ff000000400742a */ /* 0x000fe20003f2d200 */
[----:B------:R-:W-:Y:S01]  /*08b0*/  IMAD.MOV.U32 R19, RZ, RZ, 0x3da8ff83 ;  /* 0x3da8ff83ff137424 */ /* 0x000fe200078e00ff */
[----:B------:R-:W-:Y:S01]  /*08c0*/  ISETP.NE.U32.AND P0, PT, R16, 0x1, PT ;  /* 0x000000011000780c */ /* 0x000fe20003f05070 */
[----:B------:R-:W-:Y:S01]  /*08d0*/  DMUL R16, R6, R6 ;  /* 0x0000000606107228 */ /* 0x000fe20000000000 */
[----:B------:R-:W-:Y:S02]  /*08e0*/  BSSY.RECONVERGENT B0, `(.L_x_5) ;  /* 0x000002d000007945 */ /* 0x000fe40003800200 */
[----:B------:R-:W-:-:S02]  /*08f0*/  FSEL R26, R26, -8.06006814911005101289e+34, !P0 ;  /* 0xf9785eba1a1a7808 */ /* 0x000fc40004000000 */
[----:B------:R-:W-:-:S06]  /*0900*/  FSEL R27, -R19, 0.11223486810922622681, !P0 ;  /* 0x3de5db65131b7808 */ /* 0x000fcc0004000100 */
[----:B--2---:R-:W-:-:S08]  /*0910*/  DFMA R8, R16, R26, R8 ;  /* 0x0000001a1008722b */ /* 0x004fd00000000008 */
[----:B------:R-:W-:-:S08]  /*0920*/  DFMA R8, R16, R8, R10 ;  /* 0x000000081008722b */ /* 0x000fd0000000000a */
[----:B---3--:R-:W-:-:S08]  /*0930*/  DFMA R8, R16, R8, R12 ;  /* 0x000000081008722b */ /* 0x008fd0000000000c */
[----:B------:R-:W-:-:S08]  /*0940*/  DFMA R8, R16, R8, R14 ;  /* 0x000000081008722b */ /* 0x000fd0000000000e */
[----:B----4-:R-:W-:-:S08]  /*0950*/  DFMA R8, R16, R8, R20 ;  /* 0x000000081008722b */ /* 0x010fd00000000014 */
[----:B------:R-:W-:-:S08]  /*0960*/  DFMA R8, R16, R8, R22 ;  /* 0x000000081008722b */ /* 0x000fd00000000016 */
[----:B------:R-:W-:Y:S02]  /*0970*/  DFMA R6, R8, R6, R6 ;  /* 0x000000060806722b */ /* 0x000fe40000000006 */
[----:B------:R-:W-:Y:S02]  /*0980*/  DFMA R8, R16, R8, 1 ;  /* 0x3ff000001008742b */ /* 0x000fe40000000008 */
[----:B------:R-:W-:-:S08]  /*0990*/  @!P1 DMUL R16, RZ, R4 ;  /* 0x00000004ff109228 */ /* 0x000fd00000000000 */
[----:B------:R-:W-:Y:S02]  /*09a0*/  FSEL R8, R8, R6, !P0 ;  /* 0x0000000608087208 */ /* 0x000fe40004000000 */
[----:B------:R-:W-:Y:S02]  /*09b0*/  FSEL R9, R9, R7, !P0 ;  /* 0x0000000709097208 */ /* 0x000fe40004000000 */
[----:B------:R-:W-:Y:S01]  /*09c0*/  LOP3.LUT P0, RZ, R0, 0x2, RZ, 0xc0, !PT ;  /* 0x0000000200ff7812 */ /* 0x000fe2000780c0ff */
[----:B------:R-:W-:-:S03]  /*09d0*/  @!P1 IMAD.MOV.U32 R0, RZ, RZ, 0x1 ;  /* 0x00000001ff009424 */ /* 0x000fc600078e00ff */
[----:B------:R-:W-:-:S10]  /*09e0*/  DADD R6, RZ, -R8 ;  /* 0x00000000ff067229 */ /* 0x000fd40000000808 */
[----:B------:R-:W-:Y:S02]  /*09f0*/  FSEL R6, R8, R6, !P0 ;  /* 0x0000000608067208 */ /* 0x000fe40004000000 */
[----:B------:R-:W-:Y:S01]  /*0a00*/  FSEL R7, R9, R7, !P0 ;  /* 0x0000000709077208 */ /* 0x000fe20004000000 */
[----:B------:R-:W-:Y:S06]  /*0a10*/  @!P1 BRA `(.L_x_6) ;  /* 0x0000000000649947 */ /* 0x000fec0003800000 */
[----:B------:R-:W-:Y:S01]  /*0a20*/  UMOV UR6, 0x6dc9c883 ;  /* 0x6dc9c88300067882 */ /* 0x000fe20000000000 */
[----:B------:R-:W-:Y:S01]  /*0a30*/  UMOV UR7, 0x3fe45f30 ;  /* 0x3fe45f3000077882 */ /* 0x000fe20000000000 */
[C---:B------:R-:W-:Y:S01]  /*0a40*/  DSETP.GE.AND P0, PT, |R4|.reuse, 2.14748364800000000000e+09, PT ;  /* 0x41e000000400742a */ /* 0x040fe20003f06200 */
[----:B------:R-:W-:Y:S01]  /*0a50*/  BSSY.RECONVERGENT B1, `(.L_x_7) ;  /* 0x0000014000017945 */ /* 0x000fe20003800200 */
        /* <DEDUP_REMOVED lines=19> */
.L_x_8:
[----:B------:R-:W-:Y:S05]  /*0b90*/  BSYNC.RECONVERGENT B1 ;  /* 0x0000000000017941 */ /* 0x000fea0003800200 */
.L_x_7:
[----:B------:R-:W-:-:S07]  /*0ba0*/  VIADD R0, R0, 0x1 ;  /* 0x0000000100007836 */ /* 0x000fce0000000000 */
.L_x_6:
[----:B------:R-:W-:Y:S05]  /*0bb0*/  BSYNC.RECONVERGENT B0 ;  /* 0x0000000000007941 */ /* 0x000fea0003800200 */
.L_x_5:
[----:B------:R-:W0:Y:S01]  /*0bc0*/  MUFU.RSQ64H R9, R3 ;  /* 0x0000000300097308 */ /* 0x000e220000001c00 */
[----:B------:R-:W-:Y:S01]  /*0bd0*/  VIADD R8, R3, 0xfcb00000 ;  /* 0xfcb0000003087836 */ /* 0x000fe20000000000 */
[----:B------:R-:W-:Y:S01]  /*0be0*/  BSSY.RECONVERGENT B0, `(.L_x_9) ;  /* 0x0000013000007945 */ /* 0x000fe20003800200 */
[----:B------:R-:W-:Y:S02]  /*0bf0*/  IMAD.MOV.U32 R10, RZ, RZ, 0x0 ;  /* 0x00000000ff0a7424 */ /* 0x000fe400078e00ff */
[----:B------:R-:W-:Y:S01]  /*0c00*/  IMAD.MOV.U32 R11, RZ, RZ, 0x3fd80000 ;  /* 0x3fd80000ff0b7424 */ /* 0x000fe200078e00ff */
[----:B------:R-:W-:Y:S01]  /*0c10*/  ISETP.GE.U32.AND P0, PT, R8, 0x7ca00000, PT ;  /* 0x7ca000000800780c */ /* 0x000fe20003f06070 */
[----:B0-----:R-:W-:-:S08]  /*0c20*/  DMUL R4, R8, R8 ;  /* 0x0000000808047228 */ /* 0x001fd00000000000 */
[----:B------:R-:W-:-:S08]  /*0c30*/  DFMA R4, R2, -R4, 1 ;  /* 0x3ff000000204742b */ /* 0x000fd00000000804 */
[----:B------:R-:W-:Y:S02]  /*0c40*/  DFMA R10, R4, R10, 0.5 ;  /* 0x3fe00000040a742b */ /* 0x000fe4000000000a */
[----:B------:R-:W-:-:S08]  /*0c50*/  DMUL R4, R8, R4 ;  /* 0x0000000408047228 */ /* 0x000fd00000000000 */
[----:B------:R-:W-:-:S08]  /*0c60*/  DFMA R14, R10, R4, R8 ;  /* 0x000000040a0e722b */ /* 0x000fd00000000008 */
[----:B------:R-:W-:Y:S02]  /*0c70*/  DMUL R10, R2, R14 ;  /* 0x0000000e020a7228 */ /* 0x000fe40000000000 */
[----:B------:R-:W-:Y:S02]  /*0c80*/  VIADD R13, R15, 0xfff00000 ;  /* 0xfff000000f0d7836 */ /* 0x000fe40000000000 */
[----:B------:R-:W-:-:S04]  /*0c90*/  IMAD.MOV.U32 R12, RZ, RZ, R14 ;  /* 0x000000ffff0c7224 */ /* 0x000fc800078e000e */
[----:B------:R-:W-:-:S08]  /*0ca0*/  DFMA R20, R10, -R10, R2 ;  /* 0x8000000a0a14722b */ /* 0x000fd00000000002 */
[----:B------:R-:W-:Y:S01]  /*0cb0*/  DFMA R4, R20, R12, R10 ;  /* 0x0000000c1404722b */ /* 0x000fe2000000000a */
[----:B------:R-:W-:Y:S10]  /*0cc0*/  @!P0 BRA `(.L_x_10) ;  /* 0x0000000000108947 */ /* 0x000ff40003800000 */
[----:B------:R-:W-:-:S07]  /*0cd0*/  MOV R4, 0xcf0 ;  /* 0x00000cf000047802 */ /* 0x000fce0000000f00 */
[----:B------:R-:W-:Y:S05]  /*0ce0*/  CALL.REL.NOINC `($__internal_0_$__cuda_sm20_dsqrt_rn_f64_mediumpath_v1) ;  /* 0x00000000009c7944 */ /* 0x000fea0003c00000 */
[----:B------:R-:W-:Y:S02]  /*0cf0*/  IMAD.MOV.U32 R4, RZ, RZ, R2 ;  /* 0x000000ffff047224 */ /* 0x000fe400078e0002 */
[----:B------:R-:W-:-:S07]  /*0d00*/  IMAD.MOV.U32 R5, RZ, RZ, R3 ;  /* 0x000000ffff057224 */ /* 0x000fce00078e0003 */
.L_x_10:
[----:B------:R-:W-:Y:S05]  /*0d10*/  BSYNC.RECONVERGENT B0 ;  /* 0x0000000000007941 */ /* 0x000fea0003800200 */
.L_x_9:
        /* <DEDUP_REMOVED lines=10> */
[----:B------:R-:W-:Y:S01]  /*0dc0*/  DMUL R6, R4, R6 ;  /* 0x0000000604067228 */ /* 0x000fe20000000000 */
[----:B------:R-:W-:Y:S01]  /*0dd0*/  IMAD.MOV.U32 R19, RZ, RZ, 0x3da8ff83 ;  /* 0x3da8ff83ff137424 */ /* 0x000fe200078e00ff */
[----:B------:R-:W-:Y:S01]  /*0de0*/  ISETP.NE.U32.AND P0, PT, R2, 0x1, PT ;  /* 0x000000010200780c */ /* 0x000fe20003f05070 */
[----:B------:R-:W-:-:S03]  /*0df0*/  DMUL R2, R16, R16 ;  /* 0x0000001010027228 */ /* 0x000fc60000000000 */
[----:B------:R-:W-:Y:S02]  /*0e00*/  FSEL R26, R26, -8.06006814911005101289e+34, !P0 ;  /* 0xf9785eba1a1a7808 */ /* 0x000fe40004000000 */
[----:B------:R-:W-:-:S06]  /*0e10*/  FSEL R27, -R19, 0.11223486810922622681, !P0 ;  /* 0x3de5db65131b7808 */ /* 0x000fcc0004000100 */
[----:B--2---:R-:W-:-:S08]  /*0e20*/  DFMA R8, R2, R26, R8 ;  /* 0x0000001a0208722b */ /* 0x004fd00000000008 */
[C---:B------:R-:W-:Y:S01]  /*0e30*/  DFMA R8, R2.reuse, R8, R10 ;  /* 0x000000080208722b */ /* 0x040fe2000000000a */
[----:B------:R-:W0:Y:S07]  /*0e40*/  LDC.64 R10, c[0x0][0x388] ;  /* 0x0000e200ff0a7b82 */ /* 0x000e2e0000000a00 */
[----:B---3--:R-:W-:-:S08]  /*0e50*/  DFMA R8, R2, R8, R12 ;  /* 0x000000080208722b */ /* 0x008fd0000000000c */
[----:B------:R-:W-:-:S08]  /*0e60*/  DFMA R8, R2, R8, R14 ;  /* 0x000000080208722b */ /* 0x000fd0000000000e */
[----:B----4-:R-:W-:Y:S01]  /*0e70*/  DFMA R8, R2, R8, R20 ;  /* 0x000000080208722b */ /* 0x010fe20000000014 */
[----:B0-----:R-:W-:-:S05]  /*0e80*/  IMAD.WIDE R18, R18, 0x8, R10 ;  /* 0x0000000812127825 */ /* 0x001fca00078e020a */
[----:B------:R-:W-:Y:S02]  /*0e90*/  STG.E.64 desc[UR4][R18.64], R6 ;  /* 0x0000000612007986 */ /* 0x000fe4000c101b04 */
[----:B------:R-:W-:-:S08]  /*0ea0*/  DFMA R8, R2, R8, R22 ;  /* 0x000000080208722b */ /* 0x000fd00000000016 */
[----:B------:R-:W-:Y:S02]  /*0eb0*/  DFMA R16, R8, R16, R16 ;  /* 0x000000100810722b */ /* 0x000fe40000000010 */
[----:B------:R-:W-:-:S10]  /*0ec0*/  DFMA R2, R2, R8, 1 ;  /* 0x3ff000000202742b */ /* 0x000fd40000000008 */
[----:B------:R-:W-:Y:S02]  /*0ed0*/  FSEL R8, R2, R16, !P0 ;  /* 0x0000001002087208 */ /* 0x000fe40004000000 */
[----:B------:R-:W-:Y:S02]  /*0ee0*/  FSEL R9, R3, R17, !P0 ;  /* 0x0000001103097208 */ /* 0x000fe40004000000 */
[----:B------:R-:W-:-:S04]  /*0ef0*/  LOP3.LUT P0, RZ, R0, 0x2, RZ, 0xc0, !PT ;  /* 0x0000000200ff7812 */ /* 0x000fc8000780c0ff */
[----:B------:R-:W-:-:S10]  /*0f00*/  DADD R2, RZ, -R8 ;  /* 0x00000000ff027229 */ /* 0x000fd40000000808 */
[----:B------:R-:W-:Y:S02]  /*0f10*/  FSEL R2, R8, R2, !P0 ;  /* 0x0000000208027208 */ /* 0x000fe40004000000 */
[----:B------:R-:W-:-:S06]  /*0f20*/  FSEL R3, R9, R3, !P0 ;  /* 0x0000000309037208 */ /* 0x000fcc0004000000 */
[----:B------:R-:W-:-:S07]  /*0f30*/  DMUL R4, R4, R2 ;  /* 0x0000000204047228 */ /* 0x000fce0000000000 */
[----:B------:R-:W-:Y:S01]  /*0f40*/  STG.E.64 desc[UR4][R18.64+0x8], R4 ;  /* 0x0000080412007986 */ /* 0x000fe2000c101b04 */
[----:B------:R-:W-:Y:S05]  /*0f50*/  EXIT ;  /* 0x000000000000794d */ /* 0x000fea0003800000 */
        .weak           $__internal_0_$__cuda_sm20_dsqrt_rn_f64_mediumpath_v1
        .type           $__internal_0_$__cuda_sm20_dsqrt_rn_f64_mediumpath_v1,@function
        .size           $__internal_0_$__cuda_sm20_dsqrt_rn_f64_mediumpath_v1,($_Z8RandomBMPdS_$__internal_trig_reduction_slowpathd - $__internal_0_$__cuda_sm20_dsqrt_rn_f64_mediumpath_v1)
$__internal_0_$__cuda_sm20_dsqrt_rn_f64_mediumpath_v1:
[----:B------:R-:W-:Y:S01]  /*0f60*/  ISETP.GE.U32.AND P0, PT, R8, -0x3400000, PT ;  /* 0xfcc000000800780c */ /* 0x000fe20003f06070 */
[----:B------:R-:W-:Y:S01]  /*0f70*/  BSSY.RECONVERGENT B1, `(.L_x_11) ;  /* 0x0000028000017945 */ /* 0x000fe20003800200 */
[----:B------:R-:W-:Y:S02]  /*0f80*/  IMAD.MOV.U32 R8, RZ, RZ, R2 ;  /* 0x000000ffff087224 */ /* 0x000fe400078e0002 */
[----:B------:R-:W-:Y:S02]  /*0f90*/  IMAD.MOV.U32 R9, RZ, RZ, R3 ;  /* 0x000000ffff097224 */ /* 0x000fe400078e0003 */
[----:B------:R-:W-:Y:S02]  /*0fa0*/  IMAD.MOV.U32 R12, RZ, RZ, R14 ;  /* 0x000000ffff0c7224 */ /* 0x000fe400078e000e */
[----:B------:R-:W-:Y:S02]  /*0fb0*/  IMAD.MOV.U32 R2, RZ, RZ, R20 ;  /* 0x000000ffff027224 */ /* 0x000fe400078e0014 */
[----:B------:R-:W-:-:S03]  /*0fc0*/  IMAD.MOV.U32 R3, RZ, RZ, R21 ;  /* 0x000000ffff037224 */ /* 0x000fc600078e0015 */
[----:B------:R-:W-:Y:S05]  /*0fd0*/  @!P0 BRA `(.L_x_12) ;  /* 0x0000000000208947 */ /* 0x000fea0003800000 */
[----:B------:R-:W-:-:S10]  /*0fe0*/  DFMA.RM R2, R2, R12, R10 ;  /* 0x0000000c0202722b */ /* 0x000fd4000000400a */
[----:B------:R-:W-:-:S05]  /*0ff0*/  IADD3 R10, P0, PT, R2, 0x1, RZ ;  /* 0x00000001020a7810 */ /* 0x000fca0007f1e0ff */
[----:B------:R-:W-:-:S06]  /*1000*/  IMAD.X R11, RZ, RZ, R3, P0 ;  /* 0x000000ffff0b7224 */ /* 0x000fcc00000e0603 */
[----:B------:R-:W-:-:S08]  /*1010*/  DFMA.RP R8, -R2, R10, R8 ;  /* 0x0000000a0208722b */ /* 0x000fd00000008108 */
[----:B------:R-:W-:-:S06]  /*1020*/  DSETP.GT.AND P0, PT, R8, RZ, PT ;  /* 0x000000ff0800722a */ /* 0x000fcc0003f04000 */
[----:B------:R-:W-:Y:S02]  /*1030*/  FSEL R2, R10, R2, P0 ;  /* 0x000000020a027208 */ /* 0x000fe40000000000 */
[----:B------:R-:W-:Y:S01]  /*1040*/  FSEL R3, R11, R3, P0 ;  /* 0x000000030b037208 */ /* 0x000fe20000000000 */
[----:B------:R-:W-:Y:S06]  /*1050*/  BRA `(.L_x_13) ;  /* 0x0000000000647947 */ /* 0x000fec0003800000 */
.L_x_12:
[----:B------:R-:W-:-:S14]  /*1060*/  DSETP.NE.AND P0, PT, R8, RZ, PT ;  /* 0x000000ff0800722a */ /* 0x000fdc0003f05000 */
[----:B------:R-:W-:Y:S05]  /*1070*/  @!P0 BRA `(.L_x_14) ;  /* 0x0000000000588947 */ /* 0x000fea0003800000 */
[----:B------:R-:W-:-:S13]  /*1080*/  ISETP.GE.AND P0, PT, R9, RZ, PT ;  /* 0x000000ff0900720c */ /* 0x000fda0003f06270 */
[----:B------:R-:W-:Y:S02]  /*1090*/  @!P0 IMAD.MOV.U32 R2, RZ, RZ, 0x0 ;  /* 0x00000000ff028424 */ /* 0x000fe400078e00ff */
[----:B------:R-:W-:Y:S01]  /*10a0*/  @!P0 IMAD.MOV.U32 R3, RZ, RZ, -0x80000 ;  /* 0xfff80000ff038424 */ /* 0x000fe200078e00ff */
[----:B------:R-:W-:Y:S06]  /*10b0*/  @!P0 BRA `(.L_x_13) ;  /* 0x00000000004c8947 */ /* 0x000fec0003800000 */
[----:B------:R-:W-:-:S13]  /*10c0*/  ISETP.GT.AND P0, PT, R9, 0x7fefffff, PT ;  /* 0x7fefffff0900780c */ /* 0x000fda0003f04270 */
[----:B------:R-:W-:Y:S05]  /*10d0*/  @P0 BRA `(.L_x_14) ;  /* 0x0000000000400947 */ /* 0x000fea0003800000 */
[----:B------:R-:W-:Y:S01]  /*10e0*/  DMUL R2, R8, 8.11296384146066816958e+31 ;  /* 0x4690000008027828 */ /* 0x000fe20000000000 */
[----:B------:R-:W-:Y:S02]  /*10f0*/  IMAD.MOV.U32 R12, RZ, RZ, 0x0 ;  /* 0x00000000ff0c7424 */ /* 0x000fe400078e00ff */
[----:B------:R-:W-:Y:S02]  /*1100*/  IMAD.MOV.U32 R8, RZ, RZ, RZ ;  /* 0x000000ffff087224 */ /* 0x000fe400078e00ff */
[----:B------:R-:W-:Y:S01]  /*1110*/  IMAD.MOV.U32 R13, RZ, RZ, 0x3fd80000 ;  /* 0x3fd80000ff0d7424 */ /* 0x000fe200078e00ff */
[----:B------:R-:W0:Y:S03]  /*1120*/  MUFU.RSQ64H R9, R3 ;  /* 0x0000000300097308 */ /* 0x000e260000001c00 */
[----:B0-----:R-:W-:-:S08]  /*1130*/  DMUL R10, R8, R8 ;  /* 0x00000008080a7228 */ /* 0x001fd00000000000 */
[----:B------:R-:W-:-:S08]  /*1140*/  DFMA R10, R2, -R10, 1 ;  /* 0x3ff00000020a742b */ /* 0x000fd0000000080a */
[----:B------:R-:W-:Y:S02]  /*1150*/  DFMA R12, R10, R12, 0.5 ;  /* 0x3fe000000a0c742b */ /* 0x000fe4000000000c */
[----:B------:R-:W-:-:S08]  /*1160*/  DMUL R10, R8, R10 ;  /* 0x0000000a080a7228 */ /* 0x000fd00000000000 */
[----:B------:R-:W-:-:S08]  /*1170*/  DFMA R10, R12, R10, R8 ;  /* 0x0000000a0c0a722b */ /* 0x000fd00000000008 */
[----:B------:R-:W-:Y:S02]  /*1180*/  DMUL R8, R2, R10 ;  /* 0x0000000a02087228 */ /* 0x000fe40000000000 */
[----:B------:R-:W-:-:S06]  /*1190*/  VIADD R11, R11, 0xfff00000 ;  /* 0xfff000000b0b7836 */ /* 0x000fcc0000000000 */
[----:B------:R-:W-:-:S08]  /*11a0*/  DFMA R12, R8, -R8, R2 ;  /* 0x80000008080c722b */ /* 0x000fd00000000002 */
[----:B------:R-:W-:-:S10]  /*11b0*/  DFMA R2, R10, R12, R8 ;  /* 0x0000000c0a02722b */ /* 0x000fd40000000008 */
[----:B------:R-:W-:Y:S01]  /*11c0*/  VIADD R3, R3, 0xfcb00000 ;  /* 0xfcb0000003037836 */ /* 0x000fe20000000000 */
[----:B------:R-:W-:Y:S06]  /*11d0*/  BRA `(.L_x_13) ;  /* 0x0000000000047947 */ /* 0x000fec0003800000 */
.L_x_14:
[----:B------:R-:W-:-:S11]  /*11e0*/  DADD R2, R8, R8 ;  /* 0x0000000008027229 */ /* 0x000fd60000000008 */
.L_x_13:
[----:B------:R-:W-:Y:S05]  /*11f0*/  BSYNC.RECONVERGENT B1 ;  /* 0x0000000000017941 */ /* 0x000fea0003800200 */
.L_x_11:
[----:B------:R-:W-:-:S04]  /*1200*/  IMAD.MOV.U32 R5, RZ, RZ, 0x0 ;  /* 0x00000000ff057424 */ /* 0x000fc800078e00ff */
[----:B------:R-:W-:Y:S05]  /*1210*/  RET.REL.NODEC R4 `(_Z8RandomBMPdS_) ;  /* 0xffffffec04787950 */ /* 0x000fea0003c3ffff */
        .type           $_Z8RandomBMPdS_$__internal_trig_reduction_slowpathd,@function
        .size           $_Z8RandomBMPdS_$__internal_trig_reduction_slowpathd,(.L_x_24 - $_Z8RandomBMPdS_$__internal_trig_reduction_slowpathd)
$_Z8RandomBMPdS_$__internal_trig_reduction_slowpathd:
[--C-:B------:R-:W-:Y:S01]  /*1220*/  SHF.R.U32.HI R14, RZ, 0x14, R16.reuse ;  /* 0x00000014ff0e7819 */ /* 0x100fe20000011610 */
[----:B------:R-:W-:Y:S02]  /*1230*/  IMAD.MOV.U32 R11, RZ, RZ, R16 ;  /* 0x000000ffff0b7224 */ /* 0x000fe400078e0010 */
[----:B------:R-:W-:Y:S01]  /*1240*/  IMAD.MOV.U32 R8, RZ, RZ, RZ ;  /* 0x000000ffff087224 */ /* 0x000fe200078e00ff */
[----:B------:R-:W-:-:S04]  /*1250*/  LOP3.LUT R0, R14, 0x7ff, RZ, 0xc0, !PT ;  /* 0x000007ff0e007812 */ /* 0x000fc800078ec0ff */
[----:B------:R-:W-:-:S13]  /*1260*/  ISETP.NE.AND P0, PT, R0, 0x7ff, PT ;  /* 0x000007ff0000780c */ /* 0x000fda0003f05270 */
[----:B------:R-:W-:Y:S05]  /*1270*/  @!P0 BRA `(.L_x_15) ;  /* 0x0000000800488947 */ /* 0x000fea0003800000 */
[----:B------:R-:W-:Y:S01]  /*1280*/  VIADD R0, R0, 0xfffffc00 ;  /* 0xfffffc0000007836 */ /* 0x000fe20000000000 */
[----:B------:R-:W-:Y:S01]  /*1290*/  BSSY.RECONVERGENT B2, `(.L_x_16) ;  /* 0x000002f000027945 */ /* 0x000fe20003800200 */
[----:B------:R-:W-:-:S03]  /*12a0*/  CS2R R12, SRZ ;  /* 0x00000000000c7805 */ /* 0x000fc6000001ff00 */
[----:B------:R-:W-:Y:S02]  /*12b0*/  SHF.R.U32.HI R19, RZ, 0x6, R0 ;  /* 0x00000006ff137819 */ /* 0x000fe40000011600 */
[----:B------:R-:W-:Y:S02]  /*12c0*/  ISETP.GE.U32.AND P0, PT, R0, 0x80, PT ;  /* 0x000000800000780c */ /* 0x000fe40003f06070 */
[C---:B------:R-:W-:Y:S02]  /*12d0*/  IADD3 R0, PT, PT, -R19.reuse, 0x13, RZ ;  /* 0x0000001313007810 */ /* 0x040fe40007ffe1ff */
[----:B------:R-:W-:Y:S02]  /*12e0*/  IADD3 R15, PT, PT, -R19, 0xf, RZ ;  /* 0x0000000f130f7810 */ /* 0x000fe40007ffe1ff */
[----:B------:R-:W-:-:S04]  /*12f0*/  SEL R0, R0, 0x12, P0 ;  /* 0x0000001200007807 */ /* 0x000fc80000000000 */
[----:B------:R-:W-:-:S13]  /*1300*/  ISETP.GE.AND P0, PT, R15, R0, PT ;  /* 0x000000000f00720c */ /* 0x000fda0003f06270 */
[----:B------:R-:W-:Y:S05]  /*1310*/  @P0 BRA `(.L_x_17) ;  /* 0x0000000000980947 */ /* 0x000fea0003800000 */
[----:B------:R-:W0:Y:S01]  /*1320*/  LDC.64 R8, c[0x0][0x358] ;  /* 0x0000d600ff087b82 */ /* 0x000e220000000a00 */
[C---:B------:R-:W-:Y:S01]  /*1330*/  SHF.L.U64.HI R23, R10.reuse, 0xb, R11 ;  /* 0x0000000b0a177819 */ /* 0x040fe2000001020b */
[----:B------:R-:W-:Y:S01]  /*1340*/  BSSY.RECONVERGENT B3, `(.L_x_18) ;  /* 0x0000022000037945 */ /* 0x000fe20003800200 */
[----:B------:R-:W-:Y:S01]  /*1350*/  IMAD.SHL.U32 R17, R10, 0x800, RZ ;  /* 0x000008000a117824 */ /* 0x000fe200078e00ff */
[----:B------:R-:W-:Y:S01]  /*1360*/  IADD3 R21, PT, PT, RZ, -R19, -R0 ;  /* 0x80000013ff157210 */ /* 0x000fe20007ffe800 */
[----:B------:R-:W-:Y:S01]  /*1370*/  IMAD.MOV.U32 R22, RZ, RZ, RZ ;  /* 0x000000ffff167224 */ /* 0x000fe200078e00ff */
[----:B------:R-:W-:Y:S02]  /*1380*/  CS2R R12, SRZ ;  /* 0x00000000000c7805 */ /* 0x000fe4000001ff00 */
[----:B------:R-:W-:-:S07]  /*1390*/  LOP3.LUT R23, R23, 0x80000000, RZ, 0xfc, !PT ;  /* 0x8000000017177812 */ /* 0x000fce00078efcff */
.L_x_19:
[----:B------:R-:W1:Y:S01]  /*13a0*/  LDC.64 R10, c[0x4][RZ] ;  /* 0x01000000ff0a7b82 */ /* 0x000e620000000a00 */
[----:B0-----:R-:W-:Y:S02]  /*13b0*/  R2UR UR6, R8 ;  /* 0x00000000080672ca */ /* 0x001fe400000e0000 */
[----:B------:R-:W-:Y:S01]  /*13c0*/  R2UR UR7, R9 ;  /* 0x00000000090772ca */ /* 0x000fe200000e0000 */
[----:B-1----:R-:W-:-:S12]  /*13d0*/  IMAD.WIDE R10, R15, 0x8, R10 ;  /* 0x000000080f0a7825 */ /* 0x002fd800078e020a */
[----:B------:R-:W2:Y:S01]  /*13e0*/  LDG.E.64.CONSTANT R10, desc[UR6][R10.64] ;  /* 0x000000060a0a7981 */ /* 0x000ea2000c1e9b00 */
[----:B------:R-:W-:Y:S02]  /*13f0*/  VIADD R21, R21, 0x1 ;  /* 0x0000000115157836 */ /* 0x000fe40000000000 */
[----:B------:R-:W-:Y:S02]  /*1400*/  VIADD R15, R15, 0x1 ;  /* 0x000000010f0f7836 */ /* 0x000fe40000000000 */
[----:B--2---:R-:W-:-:S04]  /*1410*/  IMAD.WIDE.U32 R12, P2, R10, R17, R12 ;  /* 0x000000110a0c7225 */ /* 0x004fc8000784000c */
[C---:B------:R-:W-:Y:S02]  /*1420*/  IMAD R25, R10.reuse, R23, RZ ;  /* 0x000000170a197224 */ /* 0x040fe400078e02ff */
[----:B------:R-:W-:Y:S02]  /*1430*/  IMAD R24, R11, R17, RZ ;  /* 0x000000110b187224 */ /* 0x000fe400078e02ff */
[----:B------:R-:W-:Y:S01]  /*1440*/  IMAD.HI.U32 R27, R10, R23, RZ ;  /* 0x000000170a1b7227 */ /* 0x000fe200078e00ff */
[----:B------:R-:W-:-:S03]  /*1450*/  IADD3 R13, P0, PT, R25, R13, RZ ;  /* 0x0000000d190d7210 */ /* 0x000fc60007f1e0ff */
[----:B------:R-:W-:Y:S01]  /*1460*/  IMAD.X R27, RZ, RZ, R27, P2 ;  /* 0x000000ffff1b7224 */ /* 0x000fe200010e061b */
[----:B------:R-:W-:Y:S01]  /*1470*/  IADD3 R13, P1, PT, R24, R13, RZ ;  /* 0x0000000d180d7210 */ /* 0x000fe20007f3e0ff */
[----:B------:R-:W-:-:S04]  /*1480*/  IMAD.HI.U32 R24, R11, R17, RZ ;  /* 0x000000110b187227 */ /* 0x000fc800078e00ff */
[----:B------:R-:W-:Y:S01]  /*1490*/  IMAD.HI.U32 R10, R11, R23, RZ ;  /* 0x000000170b0a7227 */ /* 0x000fe200078e00ff */
[----:B------:R-:W-:-:S03]  /*14a0*/  IADD3.X R24, P0, PT, R24, R27, RZ, P0, !PT ;  /* 0x0000001b18187210 */ /* 0x000fc6000071e4ff */
[----:B------:R-:W-:Y:S02]  /*14b0*/  IMAD R11, R11, R23, RZ ;  /* 0x000000170b0b7224 */ /* 0x000fe400078e02ff */
[----:B------:R-:W-:Y:S01]  /*14c0*/  IMAD.X R10, RZ, RZ, R10, P0 ;  /* 0x000000ffff0a7224 */ /* 0x000fe200000e060a */
[----:B------:R-:W-:Y:S01]  /*14d0*/  ISETP.NE.AND P0, PT, R21, -0xf, PT ;  /* 0xfffffff11500780c */ /* 0x000fe20003f05270 */
[C---:B------:R-:W-:Y:S01]  /*14e0*/  IMAD R25, R22.reuse, 0x8, R1 ;  /* 0x0000000816197824 */ /* 0x040fe200078e0201 */
[----:B------:R-:W-:Y:S01]  /*14f0*/  IADD3.X R24, P1, PT, R11, R24, RZ, P1, !PT ;  /* 0x000000180b187210 */ /* 0x000fe20000f3e4ff */
[----:B------:R-:W-:-:S03]  /*1500*/  VIADD R22, R22, 0x1 ;  /* 0x0000000116167836 */ /* 0x000fc60000000000 */
[----:B------:R0:W-:Y:S01]  /*1510*/  STL.64 [R25], R12 ;  /* 0x0000000c19007387 */ /* 0x0001e20000100a00 */
[----:B------:R-:W-:Y:S02]  /*1520*/  IMAD.X R11, RZ, RZ, R10, P1 ;  /* 0x000000ffff0b7224 */ /* 0x000fe400008e060a */
[----:B0-----:R-:W-:Y:S02]  /*1530*/  IMAD.MOV.U32 R12, RZ, RZ, R24 ;  /* 0x000000ffff0c7224 */ /* 0x001fe400078e0018 */
[----:B------:R-:W-:Y:S02]  /*1540*/  IMAD.MOV.U32 R13, RZ, RZ, R11 ;  /* 0x000000ffff0d7224 */ /* 0x000fe400078e000b */
[----:B------:R-:W-:Y:S05]  /*1550*/  @P0 BRA `(.L_x_19) ;  /* 0xfffffffc00900947 */ /* 0x000fea000383ffff */
[----:B------:R-:W-:Y:S05]  /*1560*/  BSYNC.RECONVERGENT B3 ;  /* 0x0000000000037941 */ /* 0x000fea0003800200 */
.L_x_18:
[----:B------:R-:W-:-:S07]  /*1570*/  IMAD.MOV.U32 R15, RZ, RZ, R0 ;  /* 0x000000ffff0f7224 */ /* 0x000fce00078e0000 */
.L_x_17:
[----:B------:R-:W-:Y:S05]  /*1580*/  BSYNC.RECONVERGENT B2 ;  /* 0x0000000000027941 */ /* 0x000fea0003800200 */
.L_x_16:
[----:B------:R-:W-:Y:S01]  /*1590*/  LOP3.LUT P0, R25, R14, 0x3f, RZ, 0xc0, !PT ;  /* 0x0000003f0e197812 */ /* 0x000fe2000780c0ff */
[----:B------:R-:W-:-:S04]  /*15a0*/  IMAD.IADD R0, R19, 0x1, R15 ;  /* 0x0000000113007824 */ /* 0x000fc800078e020f */
[----:B------:R-:W-:-:S05]  /*15b0*/  IMAD.U32 R27, R0, 0x8, R1 ;  /* 0x00000008001b7824 */ /* 0x000fca00078e0001 */
[----:B------:R0:W-:Y:S04]  /*15c0*/  STL.64 [R27+-0x78], R12 ;  /* 0xffff880c1b007387 */ /* 0x0001e80000100a00 */
[----:B------:R-:W2:Y:S04]  /*15d0*/  @P0 LDL.64 R22, [R1+0x8] ;  /* 0x0000080001160983 */ /* 0x000ea80000100a00 */
[----:B------:R-:W3:Y:S04]  /*15e0*/  LDL.64 R10, [R1+0x10] ;  /* 0x00001000010a7983 */ /* 0x000ee80000100a00 */
[----:B------:R-:W4:Y:S01]  /*15f0*/  LDL.64 R8, [R1+0x18] ;  /* 0x0000180001087983 */ /* 0x000f220000100a00 */
[----:B------:R-:W-:Y:S01]  /*1600*/  @P0 LOP3.LUT R0, R25, 0x3f, RZ, 0x3c, !PT ;  /* 0x0000003f19000812 */ /* 0x000fe200078e3cff */
[----:B------:R-:W-:Y:S01]  /*1610*/  BSSY.RECONVERGENT B2, `(.L_x_20) ;  /* 0x0000034000027945 */ /* 0x000fe20003800200 */
[----:B--2---:R-:W-:-:S02]  /*1620*/  @P0 SHF.R.U64 R15, R22, 0x1, R23 ;  /* 0x00000001160f0819 */ /* 0x004fc40000001217 */
[----:B------:R-:W-:Y:S02]  /*1630*/  @P0 SHF.R.U32.HI R17, RZ, 0x1, R23 ;  /* 0x00000001ff110819 */ /* 0x000fe40000011617 */
[CC--:B---3--:R-:W-:Y:S02]  /*1640*/  @P0 SHF.L.U32 R19, R10.reuse, R25.reuse, RZ ;  /* 0x000000190a130219 */ /* 0x0c8fe400000006ff */
[----:B0-----:R-:W-:Y:S02]  /*1650*/  @P0 SHF.R.U64 R12, R15, R0, R17 ;  /* 0x000000000f0c0219 */ /* 0x001fe40000001211 */
[--C-:B------:R-:W-:Y:S02]  /*1660*/  @P0 SHF.R.U32.HI R23, RZ, 0x1, R11.reuse ;  /* 0x00000001ff170819 */ /* 0x100fe4000001160b */
[C-C-:B------:R-:W-:Y:S02]  /*1670*/  @P0 SHF.R.U64 R21, R10.reuse, 0x1, R11.reuse ;  /* 0x000000010a150819 */ /* 0x140fe4000000120b */
[----:B------:R-:W-:-:S02]  /*1680*/  @P0 SHF.L.U64.HI R14, R10, R25, R11 ;  /* 0x000000190a0e0219 */ /* 0x000fc4000001020b */
[----:B------:R-:W-:Y:S02]  /*1690*/  @P0 SHF.R.U32.HI R13, RZ, R0, R17 ;  /* 0x00000000ff0d0219 */ /* 0x000fe40000011611 */
[----:B------:R-:W-:Y:S02]  /*16a0*/  @P0 LOP3.LUT R10, R19, R12, RZ, 0xfc, !PT ;  /* 0x0000000c130a0212 */ /* 0x000fe400078efcff */
[----:B----4-:R-:W-:Y:S02]  /*16b0*/  @P0 SHF.L.U32 R15, R8, R25, RZ ;  /* 0x00000019080f0219 */ /* 0x010fe400000006ff */
[----:B------:R-:W-:Y:S01]  /*16c0*/  @P0 SHF.R.U64 R22, R21, R0, R23 ;  /* 0x0000000015160219 */ /* 0x000fe20000001217 */
[----:B------:R-:W-:Y:S01]  /*16d0*/  IMAD.SHL.U32 R12, R10, 0x4, RZ ;  /* 0x000000040a0c7824 */ /* 0x000fe200078e00ff */
[----:B------:R-:W-:Y:S02]  /*16e0*/  @P0 LOP3.LUT R11, R14, R13, RZ, 0xfc, !PT ;  /* 0x0000000d0e0b0212 */ /* 0x000fe400078efcff */
[----:B------:R-:W-:-:S02]  /*16f0*/  @P0 SHF.L.U64.HI R25, R8, R25, R9 ;  /* 0x0000001908190219 */ /* 0x000fc40000010209 */
[----:B------:R-:W-:Y:S02]  /*1700*/  @P0 SHF.R.U32.HI R0, RZ, R0, R23 ;  /* 0x00000000ff000219 */ /* 0x000fe40000011617 */
[----:B------:R-:W-:Y:S02]  /*1710*/  @P0 LOP3.LUT R8, R15, R22, RZ, 0xfc, !PT ;  /* 0x000000160f080212 */ /* 0x000fe400078efcff */
[----:B------:R-:W-:Y:S02]  /*1720*/  SHF.L.U64.HI R13, R10, 0x2, R11 ;  /* 0x000000020a0d7819 */ /* 0x000fe4000001020b */
[----:B------:R-:W-:Y:S02]  /*1730*/  @P0 LOP3.LUT R9, R25, R0, RZ, 0xfc, !PT ;  /* 0x0000000019090212 */ /* 0x000fe400078efcff */
[----:B------:R-:W-:Y:S02]  /*1740*/  SHF.L.W.U32.HI R11, R11, 0x2, R8 ;  /* 0x000000020b0b7819 */ /* 0x000fe40000010e08 */
[----:B------:R-:W-:-:S02]  /*1750*/  IADD3 RZ, P0, PT, RZ, -R12, RZ ;  /* 0x8000000cffff7210 */ /* 0x000fc40007f1e0ff */
[----:B------:R-:W-:Y:S02]  /*1760*/  LOP3.LUT R0, RZ, R13, RZ, 0x33, !PT ;  /* 0x0000000dff007212 */ /* 0x000fe400078e33ff */
[----:B------:R-:W-:Y:S02]  /*1770*/  SHF.L.W.U32.HI R8, R8, 0x2, R9 ;  /* 0x0000000208087819 */ /* 0x000fe40000010e09 */
[----:B------:R-:W-:Y:S02]  /*1780*/  LOP3.LUT R10, RZ, R11, RZ, 0x33, !PT ;  /* 0x0000000bff0a7212 */ /* 0x000fe400078e33ff */
[----:B------:R-:W-:Y:S02]  /*1790*/  IADD3.X R14, P0, PT, RZ, R0, RZ, P0, !PT ;  /* 0x00000000ff0e7210 */ /* 0x000fe4000071e4ff */
[----:B------:R-:W-:Y:S02]  /*17a0*/  LOP3.LUT R0, RZ, R8, RZ, 0x33, !PT ;  /* 0x00000008ff007212 */ /* 0x000fe400078e33ff */
[----:B------:R-:W-:-:S02]  /*17b0*/  IADD3.X R10, P1, PT, RZ, R10, RZ, P0, !PT ;  /* 0x0000000aff0a7210 */ /* 0x000fc4000073e4ff */
[----:B------:R-:W-:-:S03]  /*17c0*/  ISETP.GT.U32.AND P2, PT, R11, -0x1, PT ;  /* 0xffffffff0b00780c */ /* 0x000fc60003f44070 */
[----:B------:R-:W-:Y:S01]  /*17d0*/  IMAD.X R15, RZ, RZ, R0, P1 ;  /* 0x000000ffff0f7224 */ /* 0x000fe200008e0600 */
[----:B------:R-:W-:-:S04]  /*17e0*/  ISETP.GT.AND.EX P0, PT, R8, -0x1, PT, P2 ;  /* 0xffffffff0800780c */ /* 0x000fc80003f04320 */
[----:B------:R-:W-:Y:S02]  /*17f0*/  SEL R0, R8, R15, P0 ;  /* 0x0000000f08007207 */ /* 0x000fe40000000000 */
[----:B------:R-:W-:Y:S02]  /*1800*/  SEL R11, R11, R10, P0 ;  /* 0x0000000a0b0b7207 */ /* 0x000fe40000000000 */
[----:B------:R-:W-:Y:S02]  /*1810*/  ISETP.NE.U32.AND P1, PT, R0, RZ, PT ;  /* 0x000000ff0000720c */ /* 0x000fe40003f25070 */
[----:B------:R-:W-:Y:S02]  /*1820*/  SEL R13, R13, R14, P0 ;  /* 0x0000000e0d0d7207 */ /* 0x000fe40000000000 */
[----:B------:R-:W-:Y:S01]  /*1830*/  SEL R15, R11, R0, !P1 ;  /* 0x000000000b0f7207 */ /* 0x000fe20004800000 */
[----:B------:R-:W-:-:S05]  /*1840*/  @!P0 IMAD.MOV R12, RZ, RZ, -R12 ;  /* 0x000000ffff0c8224 */ /* 0x000fca00078e0a0c */
[----:B------:R-:W0:Y:S02]  /*1850*/  FLO.U32 R15, R15 ;  /* 0x0000000f000f7300 */ /* 0x000e2400000e0000 */
[C---:B0-----:R-:W-:Y:S02]  /*1860*/  IADD3 R17, PT, PT, -R15.reuse, 0x1f, RZ ;  /* 0x0000001f0f117810 */ /* 0x041fe40007ffe1ff */
[----:B------:R-:W-:-:S03]  /*1870*/  IADD3 R10, PT, PT, -R15, 0x3f, RZ ;  /* 0x0000003f0f0a7810 */ /* 0x000fc60007ffe1ff */
[----:B------:R-:W-:-:S05]  /*1880*/  @P1 IMAD.MOV R10, RZ, RZ, R17 ;  /* 0x000000ffff0a1224 */ /* 0x000fca00078e0211 */
[----:B------:R-:W-:-:S13]  /*1890*/  ISETP.NE.AND P1, PT, R10, RZ, PT ;  /* 0x000000ff0a00720c */ /* 0x000fda0003f25270 */
[----:B------:R-:W-:Y:S05]  /*18a0*/  @!P1 BRA `(.L_x_21) ;  /* 0x0000000000289947 */ /* 0x000fea0003800000 */
[--C-:B------:R-:W-:Y:S02]  /*18b0*/  SHF.R.U64 R14, R12, 0x1, R13.reuse ;  /* 0x000000010c0e7819 */ /* 0x100fe4000000120d */
[C---:B------:R-:W-:Y:S02]  /*18c0*/  LOP3.LUT R12, R10.reuse, 0x3f, RZ, 0xc0, !PT ;  /* 0x0000003f0a0c7812 */ /* 0x040fe400078ec0ff */
[----:B------:R-:W-:Y:S02]  /*18d0*/  SHF.R.U32.HI R22, RZ, 0x1, R13 ;  /* 0x00000001ff167819 */ /* 0x000fe4000001160d */
[----:B------:R-:W-:Y:S02]  /*18e0*/  LOP3.LUT R13, R10, 0x3f, RZ, 0xc, !PT ;  /* 0x0000003f0a0d7812 */ /* 0x000fe400078e0cff */
[CC--:B------:R-:W-:Y:S02]  /*18f0*/  SHF.L.U64.HI R15, R11.reuse, R12.reuse, R0 ;  /* 0x0000000c0b0f7219 */ /* 0x0c0fe40000010200 */
[----:B------:R-:W-:-:S02]  /*1900*/  SHF.L.U32 R12, R11, R12, RZ ;  /* 0x0000000c0b0c7219 */ /* 0x000fc400000006ff */
[-CC-:B------:R-:W-:Y:S02]  /*1910*/  SHF.R.U64 R11, R14, R13.reuse, R22.reuse ;  /* 0x0000000d0e0b7219 */ /* 0x180fe40000001216 */
[----:B------:R-:W-:Y:S02]  /*1920*/  SHF.R.U32.HI R0, RZ, R13, R22 ;  /* 0x0000000dff007219 */ /* 0x000fe40000011616 */
[----:B------:R-:W-:Y:S02]  /*1930*/  LOP3.LUT R11, R12, R11, RZ, 0xfc, !PT ;  /* 0x0000000b0c0b7212 */ /* 0x000fe400078efcff */
[----:B------:R-:W-:-:S07]  /*1940*/  LOP3.LUT R0, R15, R0, RZ, 0xfc, !PT ;  /* 0x000000000f007212 */ /* 0x000fce00078efcff */
.L_x_21:
[----:B------:R-:W-:Y:S05]  /*1950*/  BSYNC.RECONVERGENT B2 ;  /* 0x0000000000027941 */ /* 0x000fea0003800200 */
.L_x_20:
[----:B------:R-:W-:-:S04]  /*1960*/  IMAD.WIDE.U32 R14, R11, 0x2168c235, RZ ;  /* 0x2168c2350b0e7825 */ /* 0x000fc800078e00ff */
[----:B------:R-:W-:Y:S01]  /*1970*/  IMAD.MOV.U32 R12, RZ, RZ, R15 ;  /* 0x000000ffff0c7224 */ /* 0x000fe200078e000f */
[----:B------:R-:W-:Y:S01]  /*1980*/  IADD3 RZ, P1, PT, R14, R14, RZ ;  /* 0x0000000e0eff7210 */ /* 0x000fe20007f3e0ff */
[----:B------:R-:W-:Y:S02]  /*1990*/  IMAD.MOV.U32 R13, RZ, RZ, RZ ;  /* 0x000000ffff0d7224 */ /* 0x000fe400078e00ff */
[----:B------:R-:W-:Y:S02]  /*19a0*/  IMAD R15, R0, -0x36f0255e, RZ ;  /* 0xc90fdaa2000f7824 */ /* 0x000fe400078e02ff */
[----:B------:R-:W-:-:S04]  /*19b0*/  IMAD.WIDE.U32 R12, R11, -0x36f0255e, R12 ;  /* 0xc90fdaa20b0c7825 */ /* 0x000fc800078e000c */
[----:B------:R-:W-:-:S04]  /*19c0*/  IMAD.HI.U32 R11, R0, -0x36f0255e, RZ ;  /* 0xc90fdaa2000b7827 */ /* 0x000fc800078e00ff */
[----:B------:R-:W-:-:S04]  /*19d0*/  IMAD.WIDE.U32 R12, P2, R0, 0x2168c235, R12 ;  /* 0x2168c235000c7825 */ /* 0x000fc8000784000c */
[----:B------:R-:W-:Y:S01]  /*19e0*/  IMAD.X R0, RZ, RZ, R11, P2 ;  /* 0x000000ffff007224 */ /* 0x000fe200010e060b */
[----:B------:R-:W-:Y:S02]  /*19f0*/  IADD3 R11, P2, PT, R15, R13, RZ ;  /* 0x0000000d0f0b7210 */ /* 0x000fe40007f5e0ff */
[----:B------:R-:W-:Y:S02]  /*1a00*/  IADD3.X RZ, P1, PT, R12, R12, RZ, P1, !PT ;  /* 0x0000000c0cff7210 */ /* 0x000fe40000f3e4ff */
[C---:B------:R-:W-:Y:S01]  /*1a10*/  ISETP.GT.U32.AND P3, PT, R11.reuse, RZ, PT ;  /* 0x000000ff0b00720c */ /* 0x040fe20003f64070 */
[----:B------:R-:W-:Y:S01]  /*1a20*/  IMAD.X R0, RZ, RZ, R0, P2 ;  /* 0x000000ffff007224 */ /* 0x000fe200010e0600 */
[----:B------:R-:W-:-:S04]  /*1a30*/  IADD3.X R12, P2, PT, R11, R11, RZ, P1, !PT ;  /* 0x0000000b0b0c7210 */ /* 0x000fc80000f5e4ff */
[C---:B------:R-:W-:Y:S01]  /*1a40*/  ISETP.GT.AND.EX P1, PT, R0.reuse, RZ, PT, P3 ;  /* 0x000000ff0000720c */ /* 0x040fe20003f24330 */
[----:B------:R-:W-:-:S03]  /*1a50*/  IMAD.X R13, R0, 0x1, R0, P2 ;  /* 0x00000001000d7824 */ /* 0x000fc600010e0600 */
[----:B------:R-:W-:Y:S02]  /*1a60*/  SEL R11, R12, R11, P1 ;  /* 0x0000000b0c0b7207 */ /* 0x000fe40000800000 */
[----:B------:R-:W-:Y:S02]  /*1a70*/  SEL R12, R13, R0, P1 ;  /* 0x000000000d0c7207 */ /* 0x000fe40000800000 */
[----:B------:R-:W-:Y:S02]  /*1a80*/  IADD3 R11, P2, PT, R11, 0x1, RZ ;  /* 0x000000010b0b7810 */ /* 0x000fe40007f5e0ff */
[----:B------:R-:W-:Y:S02]  /*1a90*/  SEL R13, RZ, 0xffffffff, !P1 ;  /* 0xffffffffff0d7807 */ /* 0x000fe40004800000 */
[----:B------:R-:W-:Y:S01]  /*1aa0*/  LOP3.LUT P1, R0, R16, 0x80000000, RZ, 0xc0, !PT ;  /* 0x8000000010007812 */ /* 0x000fe2000782c0ff */
[----:B------:R-:W-:Y:S02]  /*1ab0*/  IMAD.X R12, RZ, RZ, R12, P2 ;  /* 0x000000ffff0c7224 */ /* 0x000fe400010e060c */
[----:B------:R-:W-:Y:S01]  /*1ac0*/  IMAD.IADD R13, R13, 0x1, -R10 ;  /* 0x000000010d0d7824 */ /* 0x000fe200078e0a0a */
[----:B------:R-:W-:-:S02]  /*1ad0*/  @!P0 LOP3.LUT R0, R0, 0x80000000, RZ, 0x3c, !PT ;  /* 0x8000000000008812 */ /* 0x000fc400078e3cff */
[----:B------:R-:W-:-:S04]  /*1ae0*/  SHF.R.U64 R11, R11, 0xa, R12 ;  /* 0x0000000a0b0b7819 */ /* 0x000fc8000000120c */
[----:B------:R-:W-:-:S04]  /*1af0*/  IADD3 R11, P2, PT, R11, 0x1, RZ ;  /* 0x000000010b0b7810 */ /* 0x000fc80007f5e0ff */
[----:B------:R-:W-:-:S04]  /*1b00*/  LEA.HI.X R12, R12, RZ, RZ, 0x16, P2 ;  /* 0x000000ff0c0c7211 */ /* 0x000fc800010fb4ff */
[--C-:B------:R-:W-:Y:S02]  /*1b10*/  SHF.R.U64 R10, R11, 0x1, R12.reuse ;  /* 0x000000010b0a7819 */ /* 0x100fe4000000120c */
[----:B------:R-:W-:Y:S01]  /*1b20*/  SHF.R.U32.HI R11, RZ, 0x1e, R9 ;  /* 0x0000001eff0b7819 */ /* 0x000fe20000011609 */
[----:B------:R-:W-:Y:S01]  /*1b30*/  IMAD.SHL.U32 R9, R13, 0x100000, RZ ;  /* 0x001000000d097824 */ /* 0x000fe200078e00ff */
[----:B------:R-:W-:Y:S02]  /*1b40*/  SHF.R.U32.HI R12, RZ, 0x1, R12 ;  /* 0x00000001ff0c7819 */ /* 0x000fe4000001160c */
[----:B------:R-:W-:Y:S02]  /*1b50*/  IADD3 R10, P2, P3, RZ, RZ, R10 ;  /* 0x000000ffff0a7210 */ /* 0x000fe40007b5e00a */
[----:B------:R-:W-:Y:S02]  /*1b60*/  LEA.HI R8, R8, R11, RZ, 0x1 ;  /* 0x0000000b08087211 */ /* 0x000fe400078f08ff */
[----:B------:R-:W-:-:S03]  /*1b70*/  IADD3.X R9, PT, PT, R9, 0x3fe00000, R12, P2, P3 ;  /* 0x3fe0000009097810 */ /* 0x000fc600017e640c */
[----:B------:R-:W-:Y:S01]  /*1b80*/  @P1 IMAD.MOV R8, RZ, RZ, -R8 ;  /* 0x000000ffff081224 */ /* 0x000fe200078e0a08 */
[----:B------:R-:W-:-:S07]  /*1b90*/  LOP3.LUT R11, R9, R0, RZ, 0xfc, !PT ;  /* 0x00000000090b7212 */ /* 0x000fce00078efcff */
.L_x_15:
[----:B------:R-:W-:Y:S02]  /*1ba0*/  IMAD.MOV.U32 R21, RZ, RZ, 0x0 ;  /* 0x00000000ff157424 */ /* 0x000fe400078e00ff */
[----:B------:R-:W-:Y:S02]  /*1bb0*/  IMAD.MOV.U32 R0, RZ, RZ, R8 ;  /* 0x000000ffff007224 */ /* 0x000fe400078e0008 */
[----:B------:R-:W-:Y:S05]  /*1bc0*/  RET.REL.NODEC R20 `(_Z8RandomBMPdS_) ;  /* 0xffffffe4140c7950 */ /* 0x000fea0003c3ffff */
.L_x_22:
[----:B------:R-:W-:-:S00]  /*1bd0*/  BRA `(.L_x_22) ;  /* 0xfffffffc00fc7947 */ /* 0x000fc0000383ffff */
[----:B------:R-:W-:-:S00]  /*1be0*/  NOP ;  /* 0x0000000000007918 */ /* 0x000fc00000000000 */
        /* <DEDUP_REMOVED lines=9> */
.L_x_24:


//--------------------- .nv.global.init           --------------------------
	.section	.nv.global.init,"aw",@progbits
	.align	16
.nv.global.init:
	.type		__cudart_sin_cos_coeffs,@object
	.size		__cudart_sin_cos_coeffs,(__cudart_i2opi_d - __cudart_sin_cos_coeffs)
__cudart_sin_cos_coeffs:
        /*0000*/ 	.byte	0x46, 0xd2, 0xb0, 0x2c, 0xf1, 0xe5, 0x5a, 0xbe, 0x92, 0xe3, 0xac, 0x69, 0xe3, 0x1d, 0xc7, 0x3e
        /*0010*/ 	.byte	0xa1, 0x62, 0xdb, 0x19, 0xa0, 0x01, 0x2a, 0xbf, 0x18, 0x08, 0x11, 0x11, 0x11, 0x11, 0x81, 0x3f
        /*0020*/ 	.byte	0x54, 0x55, 0x55, 0x55, 0x55, 0x55, 0xc5, 0xbf, 0x00, 0x00, 0x00, 0x00, 0x00, 0x00, 0x00, 0x00
        /*0030*/ 	.byte	0x00, 0x00, 0x00, 0x00, 0x00, 0x00, 0x00, 0x00, 0x64, 0x81, 0xfd, 0x20, 0x83, 0xff, 0xa8, 0xbd
        /*0040*/ 	.byte	0x28, 0x85, 0xef, 0xc1, 0xa7, 0xee, 0x21, 0x3e, 0xd9, 0xe6, 0x06, 0x8e, 0x4f, 0x7e, 0x92, 0xbe
        /*0050*/ 	.byte	0xe9, 0xbc, 0xdd, 0x19, 0xa0, 0x01, 0xfa, 0x3e, 0x47, 0x5d, 0xc1, 0x16, 0x6c, 0xc1, 0x56, 0xbf
        /*0060*/ 	.byte	0x51, 0x55, 0x55, 0x55, 0x55, 0x55, 0xa5, 0x3f, 0x00, 0x00, 0x00, 0x00, 0x00, 0x00, 0xe0, 0xbf
        /*0070*/ 	.byte	0x00, 0x00, 0x00, 0x00, 0x00, 0x00, 0xf0, 0x3f, 0x00, 0x00, 0x00, 0x00, 0x00, 0x00, 0x00, 0x00
	.type		__cudart_i2opi_d,@object
	.size		__cudart_i2opi_d,(.L_0 - __cudart_i2opi_d)
__cudart_i2opi_d:
        /* <DEDUP_REMOVED lines=9> */
.L_0:


//--------------------- .nv.shared.reserved.0     --------------------------
	.section	.nv.shared.reserved.0,"aw",@nobits
	.weak		__nv_reservedSMEM_offset_0_alias
	.size		__nv_reservedSMEM_offset_0_alias, 0, 64
	.other		__nv_reservedSMEM_offset_0_alias,@"STO_CUDA_RESERVED_SHARED STV_DEFAULT"
__nv_reservedSMEM_offset_0_alias:
	.zero		0
	.zero		64


//--------------------- .nv.constant0._Z8RandomBMPdS_ --------------------------
	.section	.nv.constant0._Z8RandomBMPdS_,"a",@progbits
	.sectionflags	@""
	.align	4
.nv.constant0._Z8RandomBMPdS_:
	.zero		912


//--------------------- SYMBOLS --------------------------

	.type		.nv.reservedSmem.offset0,@object
	.size		.nv.reservedSmem.offset0,0x4
